	.target	sm_90a

	.elftype	@"ET_EXEC"


//--------------------- .note.nv.tkinfo           --------------------------
	.section	.note.nv.tkinfo,"",@"SHT_NOTE"
	.sectionflags	@"SHF_NOTE_NV_TKINFO"
	.tkinfo
        /*0018*/ 	.word	0x00000002
        /*0030*/ 	.string	""
        /*0030*/ 	.string	"ptxas"
        /*0030*/ 	.string	"Cuda compilation tools, release 13.0, V13.0.88"
        /*0030*/ 	.string	"Build cuda_13.0.r13.0/compiler.36424714_0"
        /*0030*/ 	.string	"-arch sm_90a -m 64 "



//--------------------- .note.nv.cuinfo           --------------------------
	.section	.note.nv.cuinfo,"",@"SHT_NOTE"
	.sectionflags	@"SHF_NOTE_NV_CUINFO"
        /*0018*/ 	.short	0x0002
        /*001a*/ 	.short	0x005a
        /*001c*/ 	.short	0x0082
	.zero		2


//--------------------- .nv.info                  --------------------------
	.section	.nv.info,"",@"SHT_CUDA_INFO"
	.align	4


	//----- nvinfo : EIATTR_REGCOUNT
	.align		4
        /*0000*/ 	.byte	0x04, 0x2f
        /*0002*/ 	.short	(.L_15 - .L_14)
	.align		4
.L_14:
        /*0004*/ 	.word	index@(_ZN7cutlass13device_kernelINS_4gemm6kernel13GemmUniversalIN4cute5tupleIJiiiiEEENS1_10collective13CollectiveMmaINS1_34MainloopSm90TmaGmmaWarpSpecializedILi6ENS5_IJNS4_1CILi1EEESB_SB_EEENS1_35KernelTmaWarpSpecializedCooperativeEEENS5_IJNSA_ILi128EEESF_NSA_ILi64EEEEEENS_10bfloat16_tENS5_IJlSB_lEEESI_SJ_NS4_8TiledMMAINS4_8MMA_AtomIJNS4_4SM904GMMA28MMA_64x128x16_F32BF16BF16_SSILNSN_5MajorE0ELSP_0ELNSN_7ScaleInE1ELSQ_1EEEEEENS4_6LayoutINS5_IJNSA_ILi2EEESB_SB_EEENS5_IJSB_NSA_ILi0EEESW_EEEEENS5_IJNS4_10UnderscoreESZ_SZ_EEEEENS4_13SM90_TMA_LOADENS4_14ComposedLayoutINS4_7SwizzleILi3ELi4ELi3EEENS4_18smem_ptr_flag_bitsILi16EEENST_INS5_IJNSA_ILi8EEESG_EEENS5_IJSG_SB_EEEEEEEvNS4_8identityES12_S1C_vS1D_EENS_8epilogue10collective6detail29Sm90TmaWarpSpecializedAdapterINS1G_15DefaultEpilogueISI_SJ_SJ_NS1F_6thread17LinearCombinationISI_Li1EffLNS1K_9ScaleType4KindE0ELNS_15FloatRoundStyleE2ESI_EENS1_15EpilogueDefaultEEEEEvvEEEEvNT_6ParamsE)
        /*0008*/ 	.word	0x000000a8


	//----- nvinfo : EIATTR_FRAME_SIZE
	.align		4
.L_15:
        /*000c*/ 	.byte	0x04, 0x11
        /*000e*/ 	.short	(.L_17 - .L_16)
	.align		4
.L_16:
        /*0010*/ 	.word	index@(_ZN7cutlass13device_kernelINS_4gemm6kernel13GemmUniversalIN4cute5tupleIJiiiiEEENS1_10collective13CollectiveMmaINS1_34MainloopSm90TmaGmmaWarpSpecializedILi6ENS5_IJNS4_1CILi1EEESB_SB_EEENS1_35KernelTmaWarpSpecializedCooperativeEEENS5_IJNSA_ILi128EEESF_NSA_ILi64EEEEEENS_10bfloat16_tENS5_IJlSB_lEEESI_SJ_NS4_8TiledMMAINS4_8MMA_AtomIJNS4_4SM904GMMA28MMA_64x128x16_F32BF16BF16_SSILNSN_5MajorE0ELSP_0ELNSN_7ScaleInE1ELSQ_1EEEEEENS4_6LayoutINS5_IJNSA_ILi2EEESB_SB_EEENS5_IJSB_NSA_ILi0EEESW_EEEEENS5_IJNS4_10UnderscoreESZ_SZ_EEEEENS4_13SM90_TMA_LOADENS4_14ComposedLayoutINS4_7SwizzleILi3ELi4ELi3EEENS4_18smem_ptr_flag_bitsILi16EEENST_INS5_IJNSA_ILi8EEESG_EEENS5_IJSG_SB_EEEEEEEvNS4_8identityES12_S1C_vS1D_EENS_8epilogue10collective6detail29Sm90TmaWarpSpecializedAdapterINS1G_15DefaultEpilogueISI_SJ_SJ_NS1F_6thread17LinearCombinationISI_Li1EffLNS1K_9ScaleType4KindE0ELNS_15FloatRoundStyleE2ESI_EENS1_15EpilogueDefaultEEEEEvvEEEEvNT_6ParamsE)
        /*0014*/ 	.word	0x00000000


	//----- nvinfo : EIATTR_MIN_STACK_SIZE
	.align		4
.L_17:
        /*0018*/ 	.byte	0x04, 0x12
        /*001a*/ 	.short	(.L_19 - .L_18)
	.align		4
.L_18:
        /*001c*/ 	.word	index@(_ZN7cutlass13device_kernelINS_4gemm6kernel13GemmUniversalIN4cute5tupleIJiiiiEEENS1_10collective13CollectiveMmaINS1_34MainloopSm90TmaGmmaWarpSpecializedILi6ENS5_IJNS4_1CILi1EEESB_SB_EEENS1_35KernelTmaWarpSpecializedCooperativeEEENS5_IJNSA_ILi128EEESF_NSA_ILi64EEEEEENS_10bfloat16_tENS5_IJlSB_lEEESI_SJ_NS4_8TiledMMAINS4_8MMA_AtomIJNS4_4SM904GMMA28MMA_64x128x16_F32BF16BF16_SSILNSN_5MajorE0ELSP_0ELNSN_7ScaleInE1ELSQ_1EEEEEENS4_6LayoutINS5_IJNSA_ILi2EEESB_SB_EEENS5_IJSB_NSA_ILi0EEESW_EEEEENS5_IJNS4_10UnderscoreESZ_SZ_EEEEENS4_13SM90_TMA_LOADENS4_14ComposedLayoutINS4_7SwizzleILi3ELi4ELi3EEENS4_18smem_ptr_flag_bitsILi16EEENST_INS5_IJNSA_ILi8EEESG_EEENS5_IJSG_SB_EEEEEEEvNS4_8identityES12_S1C_vS1D_EENS_8epilogue10collective6detail29Sm90TmaWarpSpecializedAdapterINS1G_15DefaultEpilogueISI_SJ_SJ_NS1F_6thread17LinearCombinationISI_Li1EffLNS1K_9ScaleType4KindE0ELNS_15FloatRoundStyleE2ESI_EENS1_15EpilogueDefaultEEEEEvvEEEEvNT_6ParamsE)
        /*0020*/ 	.word	0x00000000
.L_19:


//--------------------- .nv.compat                --------------------------
	.section	.nv.compat,"",@"SHT_CUDA_COMPAT_INFO"
	.align	4
        /*0000*/ 	.byte	0x02, 0x09, 0x01, 0x00, 0x02, 0x02, 0x04, 0x00, 0x02, 0x05, 0x05, 0x00, 0x03, 0x07, 0x01, 0x01
        /*0010*/ 	.byte	0x02, 0x03, 0x01, 0x00, 0x02, 0x06, 0x01, 0x00, 0x04, 0x0b, 0x08, 0x00, 0x00, 0x00, 0x00, 0x00
        /*0020*/ 	.byte	0x00, 0x00, 0x00, 0x00


//--------------------- .nv.info._ZN7cutlass13device_kernelINS_4gemm6kernel13GemmUniversalIN4cute5tupleIJiiiiEEENS1_10collective13CollectiveMmaINS1_34MainloopSm90TmaGmmaWarpSpecializedILi6ENS5_IJNS4_1CILi1EEESB_SB_EEENS1_35KernelTmaWarpSpecializedCooperativeEEENS5_IJNSA_ILi128EEESF_NSA_ILi64EEEEEENS_10bfloat16_tENS5_IJlSB_lEEESI_SJ_NS4_8TiledMMAINS4_8MMA_AtomIJNS4_4SM904GMMA28MMA_64x128x16_F32BF16BF16_SSILNSN_5MajorE0ELSP_0ELNSN_7ScaleInE1ELSQ_1EEEEEENS4_6LayoutINS5_IJNSA_ILi2EEESB_SB_EEENS5_IJSB_NSA_ILi0EEESW_EEEEENS5_IJNS4_10UnderscoreESZ_SZ_EEEEENS4_13SM90_TMA_LOADENS4_14ComposedLayoutINS4_7SwizzleILi3ELi4ELi3EEENS4_18smem_ptr_flag_bitsILi16EEENST_INS5_IJNSA_ILi8EEESG_EEENS5_IJSG_SB_EEEEEEEvNS4_8identityES12_S1C_vS1D_EENS_8epilogue10collective6detail29Sm90TmaWarpSpecializedAdapterINS1G_15DefaultEpilogueISI_SJ_SJ_NS1F_6thread17LinearCombinationISI_Li1EffLNS1K_9ScaleType4KindE0ELNS_15FloatRoundStyleE2ESI_EENS1_15EpilogueDefaultEEEEEvvEEEEvNT_6ParamsE --------------------------
	.section	.nv.info._ZN7cutlass13device_kernelINS_4gemm6kernel13GemmUniversalIN4cute5tupleIJiiiiEEENS1_10collective13CollectiveMmaINS1_34MainloopSm90TmaGmmaWarpSpecializedILi6ENS5_IJNS4_1CILi1EEESB_SB_EEENS1_35KernelTmaWarpSpecializedCooperativeEEENS5_IJNSA_ILi128EEESF_NSA_ILi64EEEEEENS_10bfloat16_tENS5_IJlSB_lEEESI_SJ_NS4_8TiledMMAINS4_8MMA_AtomIJNS4_4SM904GMMA28MMA_64x128x16_F32BF16BF16_SSILNSN_5MajorE0ELSP_0ELNSN_7ScaleInE1ELSQ_1EEEEEENS4_6LayoutINS5_IJNSA_ILi2EEESB_SB_EEENS5_IJSB_NSA_ILi0EEESW_EEEEENS5_IJNS4_10UnderscoreESZ_SZ_EEEEENS4_13SM90_TMA_LOADENS4_14ComposedLayoutINS4_7SwizzleILi3ELi4ELi3EEENS4_18smem_ptr_flag_bitsILi16EEENST_INS5_IJNSA_ILi8EEESG_EEENS5_IJSG_SB_EEEEEEEvNS4_8identityES12_S1C_vS1D_EENS_8epilogue10collective6detail29Sm90TmaWarpSpecializedAdapterINS1G_15DefaultEpilogueISI_SJ_SJ_NS1F_6thread17LinearCombinationISI_Li1EffLNS1K_9ScaleType4KindE0ELNS_15FloatRoundStyleE2ESI_EENS1_15EpilogueDefaultEEEEEvvEEEEvNT_6ParamsE,"",@"SHT_CUDA_INFO"
	.sectionflags	@""
	.align	4


	//----- nvinfo : EIATTR_CUDA_API_VERSION
	.align		4
        /*0000*/ 	.byte	0x04, 0x37
        /*0002*/ 	.short	(.L_21 - .L_20)
.L_20:
        /*0004*/ 	.word	0x00000082


	//----- nvinfo : EIATTR_KPARAM_INFO
	.align		4
.L_21:
        /*0008*/ 	.byte	0x04, 0x17
        /*000a*/ 	.short	(.L_23 - .L_22)
.L_22:
        /*000c*/ 	.word	0x00000000
        /*0010*/ 	.short	0x0000
        /*0012*/ 	.short	0x0070
        /*0014*/ 	.byte	0x00, 0xf0, 0x01, 0x10


	//----- nvinfo : EIATTR_SPARSE_MMA_MASK
	.align		4
.L_23:
        /*0018*/ 	.byte	0x03, 0x50
        /*001a*/ 	.short	0x0000


	//----- nvinfo : EIATTR_MAXREG_COUNT
	.align		4
        /*001c*/ 	.byte	0x03, 0x1b
        /*001e*/ 	.short	0x00a8


	//----- nvinfo : EIATTR_NUM_BARRIERS
	.align		4
        /*0020*/ 	.byte	0x02, 0x4c
        /*0022*/ 	.byte	0x01
	.zero		1


	//----- nvinfo : EIATTR_EXTERNS
	.align		4
        /*0024*/ 	.byte	0x04, 0x0f
        /*0026*/ 	.short	(.L_25 - .L_24)


	//   ....[0]....
	.align		4
.L_24:
        /*0028*/ 	.word	index@(__assertfail)


	//----- nvinfo : EIATTR_MERCURY_ISA_VERSION
	.align		4
.L_25:
        /*002c*/ 	.byte	0x03, 0x5f
        /*002e*/ 	.short	0x0101


	//----- nvinfo : EIATTR_INT_WARP_WIDE_INSTR_OFFSETS
	.align		4
        /*0030*/ 	.byte	0x04, 0x31
        /*0032*/ 	.short	(.L_27 - .L_26)


	//   ....[0]....
.L_26:
        /*0034*/ 	.word	0x00000430


	//   ....[1]....
        /*0038*/ 	.word	0x00000440


	//   ....[2]....
        /*003c*/ 	.word	0x00000500


	//----- nvinfo : EIATTR_COOP_GROUP_MASK_REGIDS
	.align		4
.L_27:
        /*0040*/ 	.byte	0x04, 0x29
        /*0042*/ 	.short	(.L_29 - .L_28)


	//   ....[0]....
.L_28:
        /*0044*/ 	.word	0xffffffff


	//   ....[1]....
        /*0048*/ 	.word	0xffffffff


	//   ....[2]....
        /*004c*/ 	.word	0xffffffff


	//   ....[3]....
        /*0050*/ 	.word	0xffffffff


	//   ....[4]....
        /*0054*/ 	.word	0xffffffff


	//----- nvinfo : EIATTR_COOP_GROUP_INSTR_OFFSETS
	.align		4
.L_29:
        /*0058*/ 	.byte	0x04, 0x28
        /*005a*/ 	.short	(.L_31 - .L_30)


	//   ....[0]....
.L_30:
        /*005c*/ 	.word	0x00000060


	//   ....[1]....
        /*0060*/ 	.word	0x00000070


	//   ....[2]....
        /*0064*/ 	.word	0x00000130


	//   ....[3]....
        /*0068*/ 	.word	0x00000300


	//   ....[4]....
        /*006c*/ 	.word	0x00001200


	//----- nvinfo : EIATTR_REG_RECONFIG
	.align		4
.L_31:
        /*0070*/ 	.byte	0x01, 0x54
	.zero		2


	//----- nvinfo : EIATTR_SYSCALL_OFFSETS
	.align		4
        /*0074*/ 	.byte	0x04, 0x46
        /*0076*/ 	.short	(.L_33 - .L_32)


	//   ....[0]....
.L_32:
        /*0078*/ 	.word	0x000013f0


	//----- nvinfo : EIATTR_MBARRIER_INSTR_OFFSETS
	.align		4
.L_33:
        /*007c*/ 	.byte	0x04, 0x39
        /*007e*/ 	.short	(.L_35 - .L_34)


	//   ....[0]....
.L_34:
        /*0080*/ 	.word	0x00000230
        /*0084*/ 	.word	0x000000ff
        /*0088*/ 	.word	0x00000000
        /*008c*/ 	.short	0x0100
        /*008e*/ 	.byte	0x08
	.zero		1


	//   ....[1]....
        /*0090*/ 	.word	0x00000240
        /*0094*/ 	.word	0x000000ff
        /*0098*/ 	.word	0x00000030
        /*009c*/ 	.short	0x0100
        /*009e*/ 	.byte	0x08
	.zero		1


	//   ....[2]....
        /*00a0*/ 	.word	0x00000250
        /*00a4*/ 	.word	0x000000ff
        /*00a8*/ 	.word	0x00000008
        /*00ac*/ 	.short	0x0100
        /*00ae*/ 	.byte	0x08
	.zero		1


	//   ....[3]....
        /*00b0*/ 	.word	0x00000260
        /*00b4*/ 	.word	0x000000ff
        /*00b8*/ 	.word	0x00000038
        /*00bc*/ 	.short	0x0100
        /*00be*/ 	.byte	0x08
	.zero		1


	//   ....[4]....
        /*00c0*/ 	.word	0x00000270
        /*00c4*/ 	.word	0x000000ff
        /*00c8*/ 	.word	0x00000010
        /*00cc*/ 	.short	0x0100
        /*00ce*/ 	.byte	0x08
	.zero		1


	//   ....[5]....
        /*00d0*/ 	.word	0x00000280
        /*00d4*/ 	.word	0x000000ff
        /*00d8*/ 	.word	0x00000040
        /*00dc*/ 	.short	0x0100
        /*00de*/ 	.byte	0x08
	.zero		1


	//   ....[6]....
        /*00e0*/ 	.word	0x00000290
        /*00e4*/ 	.word	0x000000ff
        /*00e8*/ 	.word	0x00000018
        /*00ec*/ 	.short	0x0100
        /*00ee*/ 	.byte	0x08
	.zero		1


	//   ....[7]....
        /*00f0*/ 	.word	0x000002a0
        /*00f4*/ 	.word	0x000000ff
        /*00f8*/ 	.word	0x00000048
        /*00fc*/ 	.short	0x0100
        /*00fe*/ 	.byte	0x08
	.zero		1


	//   ....[8]....
        /*0100*/ 	.word	0x000002b0
        /*0104*/ 	.word	0x000000ff
        /*0108*/ 	.word	0x00000020
        /*010c*/ 	.short	0x0100
        /*010e*/ 	.byte	0x08
	.zero		1


	//   ....[9]....
        /*0110*/ 	.word	0x000002c0
        /*0114*/ 	.word	0x000000ff
        /*0118*/ 	.word	0x00000050
        /*011c*/ 	.short	0x0100
        /*011e*/ 	.byte	0x08
	.zero		1


	//   ....[10]....
        /*0120*/ 	.word	0x000002d0
        /*0124*/ 	.word	0x000000ff
        /*0128*/ 	.word	0x00000028
        /*012c*/ 	.short	0x0100
        /*012e*/ 	.byte	0x08
	.zero		1


	//   ....[11]....
        /*0130*/ 	.word	0x000002e0
        /*0134*/ 	.word	0x000000ff
        /*0138*/ 	.word	0x00000058
        /*013c*/ 	.short	0x0100
        /*013e*/ 	.byte	0x08
	.zero		1


	//   ....[12]....
        /*0140*/ 	.word	0x00000580
        /*0144*/ 	.word	0x000000ff
        /*0148*/ 	.word	0x00000070
        /*014c*/ 	.short	0x0100
        /*014e*/ 	.byte	0x08
	.zero		1


	//   ....[13]....
        /*0150*/ 	.word	0x00000600
        /*0154*/ 	.word	0x000000ff
        /*0158*/ 	.word	0x00000078
        /*015c*/ 	.short	0x0100
        /*015e*/ 	.byte	0x08
	.zero		1


	//   ....[14]....
        /*0160*/ 	.word	0x00001470
        /*0164*/ 	.word	0x00000003
        /*0168*/ 	.word	0x00000000
        /*016c*/ 	.short	0x010a
        /*016e*/ 	.byte	0x3f
	.zero		1


	//   ....[15]....
        /*0170*/ 	.word	0x000014d0
        /*0174*/ 	.word	0x00000003
        /*0178*/ 	.word	0x00000000
        /*017c*/ 	.short	0x010a
        /*017e*/ 	.byte	0x3f
	.zero		1


	//   ....[16]....
        /*0180*/ 	.word	0x00001820
        /*0184*/ 	.word	0x000000ff
        /*0188*/ 	.word	0x00000000
        /*018c*/ 	.short	0x010a
        /*018e*/ 	.byte	0x07
	.zero		1


	//   ....[17]....
        /*0190*/ 	.word	0x00001860
        /*0194*/ 	.word	0x000000ff
        /*0198*/ 	.word	0x00000000
        /*019c*/ 	.short	0x010a
        /*019e*/ 	.byte	0x07
	.zero		1


	//   ....[18]....
        /*01a0*/ 	.word	0x00001ac0
        /*01a4*/ 	.word	0x000000ff
        /*01a8*/ 	.word	0x00000000
        /*01ac*/ 	.short	0x0101
        /*01ae*/ 	.byte	0x07
	.zero		1


	//   ....[19]....
        /*01b0*/ 	.word	0x00001ca0
        /*01b4*/ 	.word	0x000000ff
        /*01b8*/ 	.word	0x00000000
        /*01bc*/ 	.short	0x0101
        /*01be*/ 	.byte	0x06
	.zero		1


	//   ....[20]....
        /*01c0*/ 	.word	0x00006e60
        /*01c4*/ 	.word	0x0000000e
        /*01c8*/ 	.word	0x00000030
        /*01cc*/ 	.short	0x010a
        /*01ce*/ 	.byte	0x3f
	.zero		1


	//   ....[21]....
        /*01d0*/ 	.word	0x000071d0
        /*01d4*/ 	.word	0x00000006
        /*01d8*/ 	.word	0x00000078
        /*01dc*/ 	.short	0x0101
        /*01de*/ 	.byte	0x3f
	.zero		1


	//   ....[22]....
        /*01e0*/ 	.word	0x000078f0
        /*01e4*/ 	.word	0x00000007
        /*01e8*/ 	.word	0x00000000
        /*01ec*/ 	.short	0x010a
        /*01ee*/ 	.byte	0x3f
	.zero		1


	//   ....[23]....
        /*01f0*/ 	.word	0x00007970
        /*01f4*/ 	.word	0x00000009
        /*01f8*/ 	.word	0x00000000
        /*01fc*/ 	.short	0x010a
        /*01fe*/ 	.byte	0x3f
	.zero		1


	//   ....[24]....
        /*0200*/ 	.word	0x00007a00
        /*0204*/ 	.word	0x00000006
        /*0208*/ 	.word	0x00000000
        /*020c*/ 	.short	0x010a
        /*020e*/ 	.byte	0x3f
	.zero		1


	//   ....[25]....
        /*0210*/ 	.word	0x00007a90
        /*0214*/ 	.word	0x00000009
        /*0218*/ 	.word	0x00000000
        /*021c*/ 	.short	0x010a
        /*021e*/ 	.byte	0x3f
	.zero		1


	//   ....[26]....
        /*0220*/ 	.word	0x00007b20
        /*0224*/ 	.word	0x00000006
        /*0228*/ 	.word	0x00000000
        /*022c*/ 	.short	0x010a
        /*022e*/ 	.byte	0x3f
	.zero		1


	//   ....[27]....
        /*0230*/ 	.word	0x00007bb0
        /*0234*/ 	.word	0x00000003
        /*0238*/ 	.word	0x00000000
        /*023c*/ 	.short	0x010a
        /*023e*/ 	.byte	0x3f
	.zero		1


	//   ....[28]....
        /*0240*/ 	.word	0x00007c10
        /*0244*/ 	.word	0x00000003
        /*0248*/ 	.word	0x00000000
        /*024c*/ 	.short	0x010a
        /*024e*/ 	.byte	0x3f
	.zero		1


	//   ....[29]....
        /*0250*/ 	.word	0x00007c70
        /*0254*/ 	.word	0x00000004
        /*0258*/ 	.word	0x00000000
        /*025c*/ 	.short	0x010a
        /*025e*/ 	.byte	0x3f
	.zero		1


	//   ....[30]....
        /*0260*/ 	.word	0x00007d40
        /*0264*/ 	.word	0x0000000e
        /*0268*/ 	.word	0x00000030
        /*026c*/ 	.short	0x010a
        /*026e*/ 	.byte	0x3f
	.zero		1


	//   ....[31]....
        /*0270*/ 	.word	0x00007e10
        /*0274*/ 	.word	0x00000007
        /*0278*/ 	.word	0x00000000
        /*027c*/ 	.short	0x010a
        /*027e*/ 	.byte	0x3f
	.zero		1


	//   ....[32]....
        /*0280*/ 	.word	0x00007e60
        /*0284*/ 	.word	0x00000009
        /*0288*/ 	.word	0x00000000
        /*028c*/ 	.short	0x010a
        /*028e*/ 	.byte	0x3f
	.zero		1


	//   ....[33]....
        /*0290*/ 	.word	0x00007eb0
        /*0294*/ 	.word	0x00000006
        /*0298*/ 	.word	0x00000000
        /*029c*/ 	.short	0x010a
        /*029e*/ 	.byte	0x3f
	.zero		1


	//   ....[34]....
        /*02a0*/ 	.word	0x00007f00
        /*02a4*/ 	.word	0x00000009
        /*02a8*/ 	.word	0x00000000
        /*02ac*/ 	.short	0x010a
        /*02ae*/ 	.byte	0x3f
	.zero		1


	//   ....[35]....
        /*02b0*/ 	.word	0x00007f50
        /*02b4*/ 	.word	0x00000006
        /*02b8*/ 	.word	0x00000000
        /*02bc*/ 	.short	0x010a
        /*02be*/ 	.byte	0x3f
	.zero		1


	//----- nvinfo : EIATTR_NUM_MBARRIERS
	.align		4
.L_35:
        /*02c0*/ 	.byte	0x03, 0x38
        /*02c2*/ 	.short	0x000e


	//----- nvinfo : EIATTR_EXIT_INSTR_OFFSETS
	.align		4
        /*02c4*/ 	.byte	0x04, 0x1c
        /*02c6*/ 	.short	(.L_37 - .L_36)


	//   ....[0]....
.L_36:
        /*02c8*/ 	.word	0x000006a0


	//   ....[1]....
        /*02cc*/ 	.word	0x00000f60


	//   ....[2]....
        /*02d0*/ 	.word	0x00006540


	//   ....[3]....
        /*02d4*/ 	.word	0x00006b70


	//   ....[4]....
        /*02d8*/ 	.word	0x00007c00


	//----- nvinfo : EIATTR_MAX_THREADS
	.align		4
.L_37:
        /*02dc*/ 	.byte	0x04, 0x05
        /*02de*/ 	.short	(.L_39 - .L_38)
.L_38:
        /*02e0*/ 	.word	0x00000180
        /*02e4*/ 	.word	0x00000001
        /*02e8*/ 	.word	0x00000001


	//----- nvinfo : EIATTR_CRS_STACK_SIZE
	.align		4
.L_39:
        /*02ec*/ 	.byte	0x04, 0x1e
        /*02ee*/ 	.short	(.L_41 - .L_40)
.L_40:
        /*02f0*/ 	.word	0x00000000


	//----- nvinfo : EIATTR_CBANK_PARAM_SIZE
	.align		4
.L_41:
        /*02f4*/ 	.byte	0x03, 0x19
        /*02f6*/ 	.short	0x0470


	//----- nvinfo : EIATTR_PARAM_CBANK
	.align		4
        /*02f8*/ 	.byte	0x04, 0x0a
        /*02fa*/ 	.short	(.L_43 - .L_42)
	.align		4
.L_42:
        /*02fc*/ 	.word	index@(.nv.constant0._ZN7cutlass13device_kernelINS_4gemm6kernel13GemmUniversalIN4cute5tupleIJiiiiEEENS1_10collective13CollectiveMmaINS1_34MainloopSm90TmaGmmaWarpSpecializedILi6ENS5_IJNS4_1CILi1EEESB_SB_EEENS1_35KernelTmaWarpSpecializedCooperativeEEENS5_IJNSA_ILi128EEESF_NSA_ILi64EEEEEENS_10bfloat16_tENS5_IJlSB_lEEESI_SJ_NS4_8TiledMMAINS4_8MMA_AtomIJNS4_4SM904GMMA28MMA_64x128x16_F32BF16BF16_SSILNSN_5MajorE0ELSP_0ELNSN_7ScaleInE1ELSQ_1EEEEEENS4_6LayoutINS5_IJNSA_ILi2EEESB_SB_EEENS5_IJSB_NSA_ILi0EEESW_EEEEENS5_IJNS4_10UnderscoreESZ_SZ_EEEEENS4_13SM90_TMA_LOADENS4_14ComposedLayoutINS4_7SwizzleILi3ELi4ELi3EEENS4_18smem_ptr_flag_bitsILi16EEENST_INS5_IJNSA_ILi8EEESG_EEENS5_IJSG_SB_EEEEEEEvNS4_8identityES12_S1C_vS1D_EENS_8epilogue10collective6detail29Sm90TmaWarpSpecializedAdapterINS1G_15DefaultEpilogueISI_SJ_SJ_NS1F_6thread17LinearCombinationISI_Li1EffLNS1K_9ScaleType4KindE0ELNS_15FloatRoundStyleE2ESI_EENS1_15EpilogueDefaultEEEEEvvEEEEvNT_6ParamsE)
        /*0300*/ 	.short	0x0210
        /*0302*/ 	.short	0x0470


	//----- nvinfo : EIATTR_SW_WAR
	.align		4
.L_43:
        /*0304*/ 	.byte	0x04, 0x36
        /*0306*/ 	.short	(.L_45 - .L_44)
.L_44:
        /*0308*/ 	.word	0x00000008
.L_45:


//--------------------- .nv.callgraph             --------------------------
	.section	.nv.callgraph,"",@"SHT_CUDA_CALLGRAPH"
	.align	4
	.sectionentsize	8
	.align		4
        /*0000*/ 	.word	0x00000000
	.align		4
        /*0004*/ 	.word	0xffffffff
	.align		4
        /*0008*/ 	.word	index@(_ZN7cutlass13device_kernelINS_4gemm6kernel13GemmUniversalIN4cute5tupleIJiiiiEEENS1_10collective13CollectiveMmaINS1_34MainloopSm90TmaGmmaWarpSpecializedILi6ENS5_IJNS4_1CILi1EEESB_SB_EEENS1_35KernelTmaWarpSpecializedCooperativeEEENS5_IJNSA_ILi128EEESF_NSA_ILi64EEEEEENS_10bfloat16_tENS5_IJlSB_lEEESI_SJ_NS4_8TiledMMAINS4_8MMA_AtomIJNS4_4SM904GMMA28MMA_64x128x16_F32BF16BF16_SSILNSN_5MajorE0ELSP_0ELNSN_7ScaleInE1ELSQ_1EEEEEENS4_6LayoutINS5_IJNSA_ILi2EEESB_SB_EEENS5_IJSB_NSA_ILi0EEESW_EEEEENS5_IJNS4_10UnderscoreESZ_SZ_EEEEENS4_13SM90_TMA_LOADENS4_14ComposedLayoutINS4_7SwizzleILi3ELi4ELi3EEENS4_18smem_ptr_flag_bitsILi16EEENST_INS5_IJNSA_ILi8EEESG_EEENS5_IJSG_SB_EEEEEEEvNS4_8identityES12_S1C_vS1D_EENS_8epilogue10collective6detail29Sm90TmaWarpSpecializedAdapterINS1G_15DefaultEpilogueISI_SJ_SJ_NS1F_6thread17LinearCombinationISI_Li1EffLNS1K_9ScaleType4KindE0ELNS_15FloatRoundStyleE2ESI_EENS1_15EpilogueDefaultEEEEEvvEEEEvNT_6ParamsE)
	.align		4
        /*000c*/ 	.word	index@(__assertfail)
	.align		4
        /*0010*/ 	.word	0x00000000
	.align		4
        /*0014*/ 	.word	0xfffffffe
	.align		4
        /*0018*/ 	.word	0x00000000
	.align		4
        /*001c*/ 	.word	0xfffffffd
	.align		4
        /*0020*/ 	.word	0x00000000
	.align		4
        /*0024*/ 	.word	0xfffffffc


//--------------------- .nv.constant4             --------------------------
	.section	.nv.constant4,"a",@progbits
	.align	8
	.align		8
.nv.constant4:
        /*0000*/ 	.dword	__assertfail
	.align		8
        /*0008*/ 	.dword	__unnamed_1
	.align		8
        /*0010*/ 	.dword	_ZN40_INTERNAL_3a985084_4_k_cu_d1e0f859_227494cuda3std3__45__cpo5beginE
	.align		8
        /*0018*/ 	.dword	_ZN40_INTERNAL_3a985084_4_k_cu_d1e0f859_227494cuda3std3__45__cpo3endE
	.align		8
        /*0020*/ 	.dword	_ZN40_INTERNAL_3a985084_4_k_cu_d1e0f859_227494cuda3std3__45__cpo6cbeginE
	.align		8
        /*0028*/ 	.dword	_ZN40_INTERNAL_3a985084_4_k_cu_d1e0f859_227494cuda3std3__45__cpo4cendE
	.align		8
        /*0030*/ 	.dword	_ZN40_INTERNAL_3a985084_4_k_cu_d1e0f859_227494cuda3std3__442_GLOBAL__N__3a985084_4_k_cu_d1e0f859_227496ignoreE
	.align		8
        /*0038*/ 	.dword	_ZN40_INTERNAL_3a985084_4_k_cu_d1e0f859_227494cuda3std3__419piecewise_constructE
	.align		8
        /*0040*/ 	.dword	_ZN40_INTERNAL_3a985084_4_k_cu_d1e0f859_227494cuda3std3__48in_placeE
	.align		8
        /*0048*/ 	.dword	_ZN40_INTERNAL_3a985084_4_k_cu_d1e0f859_227494cuda3std6ranges3__45__cpo4swapE
	.align		8
        /*0050*/ 	.dword	_ZN40_INTERNAL_3a985084_4_k_cu_d1e0f859_227494cuda3std6ranges3__45__cpo9iter_moveE
	.align		8
        /*0058*/ 	.dword	_ZN40_INTERNAL_3a985084_4_k_cu_d1e0f859_227494cute7productE
	.align		8
        /*0060*/ 	.dword	_ZN40_INTERNAL_3a985084_4_k_cu_d1e0f859_227494cute1_E
	.align		8
        /*0068*/ 	.dword	$str$22
	.align		8
        /*0070*/ 	.dword	$str$23


//--------------------- .text._ZN7cutlass13device_kernelINS_4gemm6kernel13GemmUniversalIN4cute5tupleIJiiiiEEENS1_10collective13CollectiveMmaINS1_34MainloopSm90TmaGmmaWarpSpecializedILi6ENS5_IJNS4_1CILi1EEESB_SB_EEENS1_35KernelTmaWarpSpecializedCooperativeEEENS5_IJNSA_ILi128EEESF_NSA_ILi64EEEEEENS_10bfloat16_tENS5_IJlSB_lEEESI_SJ_NS4_8TiledMMAINS4_8MMA_AtomIJNS4_4SM904GMMA28MMA_64x128x16_F32BF16BF16_SSILNSN_5MajorE0ELSP_0ELNSN_7ScaleInE1ELSQ_1EEEEEENS4_6LayoutINS5_IJNSA_ILi2EEESB_SB_EEENS5_IJSB_NSA_ILi0EEESW_EEEEENS5_IJNS4_10UnderscoreESZ_SZ_EEEEENS4_13SM90_TMA_LOADENS4_14ComposedLayoutINS4_7SwizzleILi3ELi4ELi3EEENS4_18smem_ptr_flag_bitsILi16EEENST_INS5_IJNSA_ILi8EEESG_EEENS5_IJSG_SB_EEEEEEEvNS4_8identityES12_S1C_vS1D_EENS_8epilogue10collective6detail29Sm90TmaWarpSpecializedAdapterINS1G_15DefaultEpilogueISI_SJ_SJ_NS1F_6thread17LinearCombinationISI_Li1EffLNS1K_9ScaleType4KindE0ELNS_15FloatRoundStyleE2ESI_EENS1_15EpilogueDefaultEEEEEvvEEEEvNT_6ParamsE --------------------------
	.section	.text._ZN7cutlass13device_kernelINS_4gemm6kernel13GemmUniversalIN4cute5tupleIJiiiiEEENS1_10collective13CollectiveMmaINS1_34MainloopSm90TmaGmmaWarpSpecializedILi6ENS5_IJNS4_1CILi1EEESB_SB_EEENS1_35KernelTmaWarpSpecializedCooperativeEEENS5_IJNSA_ILi128EEESF_NSA_ILi64EEEEEENS_10bfloat16_tENS5_IJlSB_lEEESI_SJ_NS4_8TiledMMAINS4_8MMA_AtomIJNS4_4SM904GMMA28MMA_64x128x16_F32BF16BF16_SSILNSN_5MajorE0ELSP_0ELNSN_7ScaleInE1ELSQ_1EEEEEENS4_6LayoutINS5_IJNSA_ILi2EEESB_SB_EEENS5_IJSB_NSA_ILi0EEESW_EEEEENS5_IJNS4_10UnderscoreESZ_SZ_EEEEENS4_13SM90_TMA_LOADENS4_14ComposedLayoutINS4_7SwizzleILi3ELi4ELi3EEENS4_18smem_ptr_flag_bitsILi16EEENST_INS5_IJNSA_ILi8EEESG_EEENS5_IJSG_SB_EEEEEEEvNS4_8identityES12_S1C_vS1D_EENS_8epilogue10collective6detail29Sm90TmaWarpSpecializedAdapterINS1G_15DefaultEpilogueISI_SJ_SJ_NS1F_6thread17LinearCombinationISI_Li1EffLNS1K_9ScaleType4KindE0ELNS_15FloatRoundStyleE2ESI_EENS1_15EpilogueDefaultEEEEEvvEEEEvNT_6ParamsE,"ax",@progbits
	.align	128
.text._ZN7cutlass13device_kernelINS_4gemm6kernel13GemmUniversalIN4cute5tupleIJiiiiEEENS1_10collective13CollectiveMmaINS1_34MainloopSm90TmaGmmaWarpSpecializedILi6ENS5_IJNS4_1CILi1EEESB_SB_EEENS1_35KernelTmaWarpSpecializedCooperativeEEENS5_IJNSA_ILi128EEESF_NSA_ILi64EEEEEENS_10bfloat16_tENS5_IJlSB_lEEESI_SJ_NS4_8TiledMMAINS4_8MMA_AtomIJNS4_4SM904GMMA28MMA_64x128x16_F32BF16BF16_SSILNSN_5MajorE0ELSP_0ELNSN_7ScaleInE1ELSQ_1EEEEEENS4_6LayoutINS5_IJNSA_ILi2EEESB_SB_EEENS5_IJSB_NSA_ILi0EEESW_EEEEENS5_IJNS4_10UnderscoreESZ_SZ_EEEEENS4_13SM90_TMA_LOADENS4_14ComposedLayoutINS4_7SwizzleILi3ELi4ELi3EEENS4_18smem_ptr_flag_bitsILi16EEENST_INS5_IJNSA_ILi8EEESG_EEENS5_IJSG_SB_EEEEEEEvNS4_8identityES12_S1C_vS1D_EENS_8epilogue10collective6detail29Sm90TmaWarpSpecializedAdapterINS1G_15DefaultEpilogueISI_SJ_SJ_NS1F_6thread17LinearCombinationISI_Li1EffLNS1K_9ScaleType4KindE0ELNS_15FloatRoundStyleE2ESI_EENS1_15EpilogueDefaultEEEEEvvEEEEvNT_6ParamsE:
        .type           _ZN7cutlass13device_kernelINS_4gemm6kernel13GemmUniversalIN4cute5tupleIJiiiiEEENS1_10collective13CollectiveMmaINS1_34MainloopSm90TmaGmmaWarpSpecializedILi6ENS5_IJNS4_1CILi1EEESB_SB_EEENS1_35KernelTmaWarpSpecializedCooperativeEEENS5_IJNSA_ILi128EEESF_NSA_ILi64EEEEEENS_10bfloat16_tENS5_IJlSB_lEEESI_SJ_NS4_8TiledMMAINS4_8MMA_AtomIJNS4_4SM904GMMA28MMA_64x128x16_F32BF16BF16_SSILNSN_5MajorE0ELSP_0ELNSN_7ScaleInE1ELSQ_1EEEEEENS4_6LayoutINS5_IJNSA_ILi2EEESB_SB_EEENS5_IJSB_NSA_ILi0EEESW_EEEEENS5_IJNS4_10UnderscoreESZ_SZ_EEEEENS4_13SM90_TMA_LOADENS4_14ComposedLayoutINS4_7SwizzleILi3ELi4ELi3EEENS4_18smem_ptr_flag_bitsILi16EEENST_INS5_IJNSA_ILi8EEESG_EEENS5_IJSG_SB_EEEEEEEvNS4_8identityES12_S1C_vS1D_EENS_8epilogue10collective6detail29Sm90TmaWarpSpecializedAdapterINS1G_15DefaultEpilogueISI_SJ_SJ_NS1F_6thread17LinearCombinationISI_Li1EffLNS1K_9ScaleType4KindE0ELNS_15FloatRoundStyleE2ESI_EENS1_15EpilogueDefaultEEEEEvvEEEEvNT_6ParamsE,@function
        .size           _ZN7cutlass13device_kernelINS_4gemm6kernel13GemmUniversalIN4cute5tupleIJiiiiEEENS1_10collective13CollectiveMmaINS1_34MainloopSm90TmaGmmaWarpSpecializedILi6ENS5_IJNS4_1CILi1EEESB_SB_EEENS1_35KernelTmaWarpSpecializedCooperativeEEENS5_IJNSA_ILi128EEESF_NSA_ILi64EEEEEENS_10bfloat16_tENS5_IJlSB_lEEESI_SJ_NS4_8TiledMMAINS4_8MMA_AtomIJNS4_4SM904GMMA28MMA_64x128x16_F32BF16BF16_SSILNSN_5MajorE0ELSP_0ELNSN_7ScaleInE1ELSQ_1EEEEEENS4_6LayoutINS5_IJNSA_ILi2EEESB_SB_EEENS5_IJSB_NSA_ILi0EEESW_EEEEENS5_IJNS4_10UnderscoreESZ_SZ_EEEEENS4_13SM90_TMA_LOADENS4_14ComposedLayoutINS4_7SwizzleILi3ELi4ELi3EEENS4_18smem_ptr_flag_bitsILi16EEENST_INS5_IJNSA_ILi8EEESG_EEENS5_IJSG_SB_EEEEEEEvNS4_8identityES12_S1C_vS1D_EENS_8epilogue10collective6detail29Sm90TmaWarpSpecializedAdapterINS1G_15DefaultEpilogueISI_SJ_SJ_NS1F_6thread17LinearCombinationISI_Li1EffLNS1K_9ScaleType4KindE0ELNS_15FloatRoundStyleE2ESI_EENS1_15EpilogueDefaultEEEEEvvEEEEvNT_6ParamsE,(.L_x_198 - _ZN7cutlass13device_kernelINS_4gemm6kernel13GemmUniversalIN4cute5tupleIJiiiiEEENS1_10collective13CollectiveMmaINS1_34MainloopSm90TmaGmmaWarpSpecializedILi6ENS5_IJNS4_1CILi1EEESB_SB_EEENS1_35KernelTmaWarpSpecializedCooperativeEEENS5_IJNSA_ILi128EEESF_NSA_ILi64EEEEEENS_10bfloat16_tENS5_IJlSB_lEEESI_SJ_NS4_8TiledMMAINS4_8MMA_AtomIJNS4_4SM904GMMA28MMA_64x128x16_F32BF16BF16_SSILNSN_5MajorE0ELSP_0ELNSN_7ScaleInE1ELSQ_1EEEEEENS4_6LayoutINS5_IJNSA_ILi2EEESB_SB_EEENS5_IJSB_NSA_ILi0EEESW_EEEEENS5_IJNS4_10UnderscoreESZ_SZ_EEEEENS4_13SM90_TMA_LOADENS4_14ComposedLayoutINS4_7SwizzleILi3ELi4ELi3EEENS4_18smem_ptr_flag_bitsILi16EEENST_INS5_IJNSA_ILi8EEESG_EEENS5_IJSG_SB_EEEEEEEvNS4_8identityES12_S1C_vS1D_EENS_8epilogue10collective6detail29Sm90TmaWarpSpecializedAdapterINS1G_15DefaultEpilogueISI_SJ_SJ_NS1F_6thread17LinearCombinationISI_Li1EffLNS1K_9ScaleType4KindE0ELNS_15FloatRoundStyleE2ESI_EENS1_15EpilogueDefaultEEEEEvvEEEEvNT_6ParamsE)
        .other          _ZN7cutlass13device_kernelINS_4gemm6kernel13GemmUniversalIN4cute5tupleIJiiiiEEENS1_10collective13CollectiveMmaINS1_34MainloopSm90TmaGmmaWarpSpecializedILi6ENS5_IJNS4_1CILi1EEESB_SB_EEENS1_35KernelTmaWarpSpecializedCooperativeEEENS5_IJNSA_ILi128EEESF_NSA_ILi64EEEEEENS_10bfloat16_tENS5_IJlSB_lEEESI_SJ_NS4_8TiledMMAINS4_8MMA_AtomIJNS4_4SM904GMMA28MMA_64x128x16_F32BF16BF16_SSILNSN_5MajorE0ELSP_0ELNSN_7ScaleInE1ELSQ_1EEEEEENS4_6LayoutINS5_IJNSA_ILi2EEESB_SB_EEENS5_IJSB_NSA_ILi0EEESW_EEEEENS5_IJNS4_10UnderscoreESZ_SZ_EEEEENS4_13SM90_TMA_LOADENS4_14ComposedLayoutINS4_7SwizzleILi3ELi4ELi3EEENS4_18smem_ptr_flag_bitsILi16EEENST_INS5_IJNSA_ILi8EEESG_EEENS5_IJSG_SB_EEEEEEEvNS4_8identityES12_S1C_vS1D_EENS_8epilogue10collective6detail29Sm90TmaWarpSpecializedAdapterINS1G_15DefaultEpilogueISI_SJ_SJ_NS1F_6thread17LinearCombinationISI_Li1EffLNS1K_9ScaleType4KindE0ELNS_15FloatRoundStyleE2ESI_EENS1_15EpilogueDefaultEEEEEvvEEEEvNT_6ParamsE,@"STO_CUDA_ENTRY STV_DEFAULT"
_ZN7cutlass13device_kernelINS_4gemm6kernel13GemmUniversalIN4cute5tupleIJiiiiEEENS1_10collective13CollectiveMmaINS1_34MainloopSm90TmaGmmaWarpSpecializedILi6ENS5_IJNS4_1CILi1EEESB_SB_EEENS1_35KernelTmaWarpSpecializedCooperativeEEENS5_IJNSA_ILi128EEESF_NSA_ILi64EEEEEENS_10bfloat16_tENS5_IJlSB_lEEESI_SJ_NS4_8TiledMMAINS4_8MMA_AtomIJNS4_4SM904GMMA28MMA_64x128x16_F32BF16BF16_SSILNSN_5MajorE0ELSP_0ELNSN_7ScaleInE1ELSQ_1EEEEEENS4_6LayoutINS5_IJNSA_ILi2EEESB_SB_EEENS5_IJSB_NSA_ILi0EEESW_EEEEENS5_IJNS4_10UnderscoreESZ_SZ_EEEEENS4_13SM90_TMA_LOADENS4_14ComposedLayoutINS4_7SwizzleILi3ELi4ELi3EEENS4_18smem_ptr_flag_bitsILi16EEENST_INS5_IJNSA_ILi8EEESG_EEENS5_IJSG_SB_EEEEEEEvNS4_8identityES12_S1C_vS1D_EENS_8epilogue10collective6detail29Sm90TmaWarpSpecializedAdapterINS1G_15DefaultEpilogueISI_SJ_SJ_NS1F_6thread17LinearCombinationISI_Li1EffLNS1K_9ScaleType4KindE0ELNS_15FloatRoundStyleE2ESI_EENS1_15EpilogueDefaultEEEEEvvEEEEvNT_6ParamsE:
[----:B------:R-:W0:Y:S01]  /*0000*/  LDC R1, c[0x0][0x28] ;  /* 0x00000a00ff017b82 */ /* 0x000e220000000800 */
[----:B------:R-:W1:Y:S01]  /*0010*/  S2R R3, SR_TID.X ;  /* 0x0000000000037919 */ /* 0x000e620000002100 */
[----:B------:R-:W-:Y:S01]  /*0020*/  ELECT P0, URZ, PT ;  /* 0x00000000003f782f */ /* 0x000fe20003800000 */
[----:B------:R-:W-:Y:S01]  /*0030*/  BSSY B0, `(.L_x_0) ;  /* 0x000000f000007945 */ /* 0x000fe20003800000 */
[--C-:B-1----:R-:W-:Y:S02]  /*0040*/  SHF.R.U32.HI R0, RZ, 0x5, R3.reuse ;  /* 0x00000005ff007819 */ /* 0x102fe40000011603 */
[----:B------:R-:W-:-:S03]  /*0050*/  SHF.R.U32.HI R14, RZ, 0x7, R3 ;  /* 0x00000007ff0e7819 */ /* 0x000fc60000011603 */
[----:B------:R-:W1:Y:S04]  /*0060*/  SHFL.IDX PT, R4, R0, RZ, 0x1f ;  /* 0x00001fff00047589 */ /* 0x000e6800000e0000 */
[----:B------:R2:W3:Y:S01]  /*0070*/  SHFL.IDX PT, R10, R14, RZ, 0x1f ;  /* 0x00001fff0e0a7589 */ /* 0x0004e200000e0000 */
[----:B-1----:R-:W-:-:S13]  /*0080*/  ISETP.NE.OR P0, PT, R4, RZ, !P0 ;  /* 0x000000ff0400720c */ /* 0x002fda0004705670 */
[----:B0-23--:R-:W-:Y:S05]  /*0090*/  @P0 BRA `(.L_x_1) ;  /* 0x0000000000200947 */ /* 0x00dfea0003800000 */
[----:B------:R-:W-:Y:S02]  /*00a0*/  ULDC.64 UR4, c[0x0][0x198] ;  /* 0x0000660000047ab9 */ /* 0x000fe40000000a00 */
[----:B------:R-:W-:Y:S02]  /*00b0*/  UIADD3 UR6, UP0, UR4, 0xf0, URZ ;  /* 0x000000f004067890 */ /* 0x000fe4000ff1e03f */
[----:B------:R-:W-:Y:S02]  /*00c0*/  UIADD3 UR4, UP1, UR4, 0x1f0, URZ ;  /* 0x000001f004047890 */ /* 0x000fe4000ff3e03f */
[----:B------:R-:W-:Y:S02]  /*00d0*/  UIADD3.X UR7, URZ, UR5, URZ, UP0, !UPT ;  /* 0x000000053f077290 */ /* 0x000fe400087fe43f */
[----:B------:R-:W-:-:S07]  /*00e0*/  UIADD3.X UR5, URZ, UR5, URZ, UP1, !UPT ;  /* 0x000000053f057290 */ /* 0x000fce0008ffe43f */
[----:B------:R0:W-:Y:S02]  /*00f0*/  UTMACCTL.PF [UR6] ;  /* 0x00000000060079b9 */ /* 0x0001e40008040000 */
[----:B------:R0:W-:Y:S02]  /*0100*/  UTMACCTL.PF [UR4] ;  /* 0x00000000040079b9 */ /* 0x0001e40008040000 */
[----:B0-----:R-:W-:Y:S01]  /*0110*/  NOP ;  /* 0x0000000000007918 */ /* 0x001fe20000000000 */
.L_x_1:
[----:B------:R-:W-:Y:S05]  /*0120*/  BSYNC B0 ;  /* 0x0000000000007941 */ /* 0x000fea0003800000 */
.L_x_0:
[----:B------:R-:W0:Y:S02]  /*0130*/  SHFL.IDX PT, R2, R0, RZ, 0x1f ;  /* 0x00001fff00027589 */ /* 0x000e2400000e0000 */
[----:B0-----:R-:W-:-:S13]  /*0140*/  ISETP.NE.AND P0, PT, R2, RZ, PT ;  /* 0x000000ff0200720c */ /* 0x001fda0003f05270 */
[----:B------:R-:W-:Y:S05]  /*0150*/  @P0 BRA `(.L_x_2) ;  /* 0x0000000000680947 */ /* 0x000fea0003800000 */
[----:B------:R-:W0:Y:S01]  /*0160*/  S2UR UR8, SR_CgaCtaId ;  /* 0x00000000000879c3 */ /* 0x000e220000008800 */
[----:B------:R-:W-:Y:S01]  /*0170*/  UMOV UR4, 0x400 ;  /* 0x0000040000047882 */ /* 0x000fe20000000000 */
[----:B------:R-:W-:Y:S01]  /*0180*/  UMOV UR5, 0x1 ;  /* 0x0000000100057882 */ /* 0x000fe20000000000 */
[----:B------:R-:W-:Y:S01]  /*0190*/  UMOV UR6, 0x100 ;  /* 0x0000010000067882 */ /* 0x000fe20000000000 */
[----:B------:R-:W-:Y:S01]  /*01a0*/  ELECT P0, URZ, PT ;  /* 0x00000000003f782f */ /* 0x000fe20003800000 */
[----:B------:R-:W-:-:S04]  /*01b0*/  UIADD3 UR6, -UR6, 0x100000, URZ ;  /* 0x0010000006067890 */ /* 0x000fc8000fffe13f */
[----:B------:R-:W-:Y:S02]  /*01c0*/  USHF.L.U32 UR7, UR6, 0xb, URZ ;  /* 0x0000000b06077899 */ /* 0x000fe4000800063f */
[----:B------:R-:W-:Y:S02]  /*01d0*/  USHF.L.U32 UR6, UR6, 0x1, URZ ;  /* 0x0000000106067899 */ /* 0x000fe4000800063f */
[----:B0-----:R-:W-:Y:S02]  /*01e0*/  ULEA UR8, UR8, UR4, 0x18 ;  /* 0x0000000408087291 */ /* 0x001fe4000f8ec03f */
[----:B------:R-:W-:-:S04]  /*01f0*/  UIADD3 UR4, -UR5, 0x100000, URZ ;  /* 0x0010000005047890 */ /* 0x000fc8000fffe13f */
[----:B------:R-:W-:Y:S02]  /*0200*/  USHF.L.U32 UR5, UR4, 0xb, URZ ;  /* 0x0000000b04057899 */ /* 0x000fe4000800063f */
[----:B------:R-:W-:Y:S01]  /*0210*/  USHF.L.U32 UR4, UR4, 0x1, URZ ;  /* 0x0000000104047899 */ /* 0x000fe2000800063f */
[----:B------:R-:W0:Y:S11]  /*0220*/  FENCE.VIEW.ASYNC.S ;  /* 0x00000000000073c6 */ /* 0x000e360000000000 */
[----:B0-----:R0:W1:Y:S01]  /*0230*/  SYNCS.EXCH.64 URZ, [UR8], UR4 ;  /* 0x00000004083f75b2 */ /* 0x0010620008000100 */
[----:B------:R0:W2:Y:S01]  /*0240*/  SYNCS.EXCH.64 URZ, [UR8+0x30], UR6 ;  /* 0x00003006083f75b2 */ /* 0x0000a20008000100 */
[----:B------:R0:W3:Y:S01]  /*0250*/  SYNCS.EXCH.64 URZ, [UR8+0x8], UR4 ;  /* 0x00000804083f75b2 */ /* 0x0000e20008000100 */
[----:B------:R0:W4:Y:S01]  /*0260*/  SYNCS.EXCH.64 URZ, [UR8+0x38], UR6 ;  /* 0x00003806083f75b2 */ /* 0x0001220008000100 */
[----:B------:R0:W0:Y:S01]  /*0270*/  SYNCS.EXCH.64 URZ, [UR8+0x10], UR4 ;  /* 0x00001004083f75b2 */ /* 0x0000220008000100 */
[----:B------:R0:W0:Y:S01]  /*0280*/  SYNCS.EXCH.64 URZ, [UR8+0x40], UR6 ;  /* 0x00004006083f75b2 */ /* 0x0000220008000100 */
[----:B------:R0:W0:Y:S01]  /*0290*/  SYNCS.EXCH.64 URZ, [UR8+0x18], UR4 ;  /* 0x00001804083f75b2 */ /* 0x0000220008000100 */
[----:B------:R0:W0:Y:S01]  /*02a0*/  SYNCS.EXCH.64 URZ, [UR8+0x48], UR6 ;  /* 0x00004806083f75b2 */ /* 0x0000220008000100 */
[----:B------:R0:W0:Y:S01]  /*02b0*/  SYNCS.EXCH.64 URZ, [UR8+0x20], UR4 ;  /* 0x00002004083f75b2 */ /* 0x0000220008000100 */
[----:B------:R0:W0:Y:S01]  /*02c0*/  SYNCS.EXCH.64 URZ, [UR8+0x50], UR6 ;  /* 0x00005006083f75b2 */ /* 0x0000220008000100 */
[----:B------:R0:W0:Y:S01]  /*02d0*/  SYNCS.EXCH.64 URZ, [UR8+0x28], UR4 ;  /* 0x00002804083f75b2 */ /* 0x0000220008000100 */
[----:B------:R0:W0:Y:S01]  /*02e0*/  SYNCS.EXCH.64 URZ, [UR8+0x58], UR6 ;  /* 0x00005806083f75b2 */ /* 0x0000220008000100 */
[----:B------:R-:W-:Y:S01]  /*02f0*/  NOP ;  /* 0x0000000000007918 */ /* 0x000fe20000000000 */
.L_x_2:
[----:B------:R-:W5:Y:S01]  /*0300*/  SHFL.IDX PT, R0, R0, RZ, 0x1f ;  /* 0x00001fff00007589 */ /* 0x000f6200000e0000 */
[----:B------:R-:W-:Y:S01]  /*0310*/  ELECT P0, URZ, PT ;  /* 0x00000000003f782f */ /* 0x000fe20003800000 */
[----:B------:R-:W1:Y:S01]  /*0320*/  LDC R2, c[0x0][0x65c] ;  /* 0x00019700ff027b82 */ /* 0x000e620000000800 */
[----:B------:R-:W-:Y:S01]  /*0330*/  SHF.R.S32.HI R7, RZ, 0x1f, R4 ;  /* 0x0000001fff077819 */ /* 0x000fe20000011404 */
[----:B------:R-:W2:Y:S01]  /*0340*/  S2R R5, SR_CTAID.Y ;  /* 0x0000000000057919 */ /* 0x000ea20000002600 */
[----:B0-----:R-:W-:Y:S01]  /*0350*/  UMOV UR4, 0x20 ;  /* 0x0000002000047882 */ /* 0x001fe20000000000 */
[----:B------:R-:W-:Y:S01]  /*0360*/  NOP ;  /* 0x0000000000007918 */ /* 0x000fe20000000000 */
[----:B------:R-:W-:Y:S01]  /*0370*/  LEA.HI R7, R7, R4, RZ, 0x2 ;  /* 0x0000000407077211 */ /* 0x000fe200078f10ff */
[----:B------:R-:W0:Y:S01]  /*0380*/  S2R R6, SR_CTAID.X ;  /* 0x0000000000067919 */ /* 0x000e220000002500 */
[----:B------:R-:W-:Y:S01]  /*0390*/  ISETP.NE.AND P2, PT, R10, RZ, PT ;  /* 0x000000ff0a00720c */ /* 0x000fe20003f45270 */
[----:B------:R-:W-:Y:S01]  /*03a0*/  NOP ;  /* 0x0000000000007918 */ /* 0x000fe20000000000 */
[----:B------:R-:W-:-:S02]  /*03b0*/  LOP3.LUT R7, R7, 0xfffffffc, RZ, 0xc0, !PT ;  /* 0xfffffffc07077812 */ /* 0x000fc400078ec0ff */
[----:B-----5:R-:W-:Y:S02]  /*03c0*/  ISETP.NE.OR P0, PT, R0, RZ, !P0 ;  /* 0x000000ff0000720c */ /* 0x020fe40004705670 */
[----:B-1----:R-:W-:-:S04]  /*03d0*/  ISETP.NE.AND P3, PT, R2, 0x1, PT ;  /* 0x000000010200780c */ /* 0x002fc80003f65270 */
[----:B------:R-:W-:Y:S01]  /*03e0*/  P2R R0, PR, RZ, 0x8 ;  /* 0x00000008ff007803 */ /* 0x000fe20000000000 */
[----:B------:R-:W-:Y:S01]  /*03f0*/  IMAD.IADD R0, R4, 0x1, -R7 ;  /* 0x0000000104007824 */ /* 0x000fe200078e0a07 */
[----:B------:R-:W-:Y:S01]  /*0400*/  LOP3.LUT R4, R3, 0x7f, RZ, 0xc0, !PT ;  /* 0x0000007f03047812 */ /* 0x000fe200078ec0ff */
[----:B------:R-:W-:-:S03]  /*0410*/  IMAD.MOV.U32 R7, RZ, RZ, RZ ;  /* 0x000000ffff077224 */ /* 0x000fc600078e00ff */
[----:B------:R-:W-:Y:S01]  /*0420*/  ISETP.NE.AND P1, PT, R0, 0x3, PT ;  /* 0x000000030000780c */ /* 0x000fe20003f25270 */
[----:B------:R-:W-:Y:S01]  /*0430*/  VOTEU.ALL UP0, P0 ;  /* 0x00000000003f7886 */ /* 0x000fe20000000000 */
[----:B------:R-:W-:Y:S01]  /*0440*/  VOTEU.ALL UP1, P0 ;  /* 0x00000000003f7886 */ /* 0x000fe20000020000 */
[----:B------:R-:W0:Y:S01]  /*0450*/  @P3 LDC R17, c[0x0][0x10] ;  /* 0x00000400ff113b82 */ /* 0x000e220000000800 */
[----:B--2---:R-:W-:Y:S02]  /*0460*/  @P3 IMAD.MOV.U32 R8, RZ, RZ, R5 ;  /* 0x000000ffff083224 */ /* 0x004fe400078e0005 */
[----:B------:R-:W-:Y:S01]  /*0470*/  @!UP0 UMOV UR6, 0x400 ;  /* 0x0000040000068882 */ /* 0x000fe20000000000 */
[----:B------:R-:W-:-:S04]  /*0480*/  @!UP0 UIADD3 UR4, -UR4, 0x100000, URZ ;  /* 0x0010000004048890 */ /* 0x000fc8000fffe13f */
[----:B------:R-:W-:Y:S02]  /*0490*/  @!UP0 USHF.L.U32 UR5, UR4, 0xb, URZ ;  /* 0x0000000b04058899 */ /* 0x000fe4000800063f */
[----:B------:R-:W-:Y:S01]  /*04a0*/  @!UP0 USHF.L.U32 UR4, UR4, 0x1, URZ ;  /* 0x0000000104048899 */ /* 0x000fe2000800063f */
[----:B------:R-:W-:Y:S01]  /*04b0*/  @P3 IMAD.MOV.U32 R9, RZ, RZ, RZ ;  /* 0x000000ffff093224 */ /* 0x000fe200078e00ff */
[----:B------:R-:W1:Y:S08]  /*04c0*/  @!UP0 S2UR UR7, SR_CgaCtaId ;  /* 0x00000000000789c3 */ /* 0x000e700000008800 */
[----:B------:R-:W2:Y:S01]  /*04d0*/  @!P3 LDC R11, c[0x0][0xc] ;  /* 0x00000300ff0bbb82 */ /* 0x000ea20000000800 */
[----:B0-----:R-:W-:Y:S01]  /*04e0*/  @P3 IMAD.WIDE.U32 R16, R6, R17, R8 ;  /* 0x0000001106103225 */ /* 0x001fe200078e0008 */
[----:B-1----:R-:W-:Y:S01]  /*04f0*/  @!UP0 ULEA UR8, UR7, UR6, 0x18 ;  /* 0x0000000607088291 */ /* 0x002fe2000f8ec03f */
[----:B------:R-:W-:-:S02]  /*0500*/  VOTEU.ALL UP0, P0 ;  /* 0x00000000003f7886 */ /* 0x000fc40000000000 */
[----:B------:R-:W-:Y:S01]  /*0510*/  ULDC UR6, c[0x0][0xc] ;  /* 0x0000030000067ab9 */ /* 0x000fe20000000800 */
[----:B------:R-:W-:Y:S01]  /*0520*/  ISETP.EQ.OR P0, PT, R0, RZ, !P1 ;  /* 0x000000ff0000720c */ /* 0x000fe20004f02670 */
[----:B------:R-:W-:-:S03]  /*0530*/  ULDC UR7, c[0x0][0x10] ;  /* 0x0000040000077ab9 */ /* 0x000fc60000000800 */
[C---:B------:R-:W-:Y:S01]  /*0540*/  ISETP.EQ.AND P0, PT, R10.reuse, RZ, P0 ;  /* 0x000000ff0a00720c */ /* 0x040fe20000702270 */
[----:B------:R-:W-:Y:S02]  /*0550*/  VIADD R10, R10, 0xffffffff ;  /* 0xffffffff0a0a7836 */ /* 0x000fe40000000000 */
[----:B--2---:R-:W-:Y:S01]  /*0560*/  @!P3 IMAD.WIDE.U32 R8, R11, R5, R6 ;  /* 0x000000050b08b225 */ /* 0x004fe200078e0006 */
[----:B------:R-:W0:Y:S02]  /*0570*/  FENCE.VIEW.ASYNC.S ;  /* 0x00000000000073c6 */ /* 0x000e240000000000 */
[----:B0-----:R-:W3:Y:S01]  /*0580*/  @!UP0 SYNCS.EXCH.64 URZ, [UR8+0x70], UR4 ;  /* 0x00007004083f85b2 */ /* 0x001ee20008000100 */
[----:B------:R-:W-:Y:S01]  /*0590*/  SEL R18, RZ, 0x1, !P0 ;  /* 0x00000001ff127807 */ /* 0x000fe20004000000 */
[----:B------:R-:W-:Y:S01]  /*05a0*/  @P3 IMAD.MOV.U32 R11, RZ, RZ, RZ ;  /* 0x000000ffff0b3224 */ /* 0x000fe200078e00ff */
[----:B------:R-:W-:Y:S01]  /*05b0*/  ISETP.GE.U32.AND P1, PT, R10, 0x2, PT ;  /* 0x000000020a00780c */ /* 0x000fe20003f26070 */
[----:B------:R-:W-:-:S02]  /*05c0*/  @!P3 IMAD.MOV.U32 R16, RZ, RZ, R8 ;  /* 0x000000ffff10b224 */ /* 0x000fc400078e0008 */
[----:B------:R-:W-:Y:S01]  /*05d0*/  @P3 IMAD.IADD R17, R17, 0x1, R11 ;  /* 0x0000000111113824 */ /* 0x000fe200078e020b */
[----:B------:R-:W-:Y:S01]  /*05e0*/  SEL R18, R18, 0x2, P1 ;  /* 0x0000000212127807 */ /* 0x000fe20000800000 */
[----:B------:R-:W-:Y:S01]  /*05f0*/  @!P3 IMAD.MOV.U32 R17, RZ, RZ, R9 ;  /* 0x000000ffff11b224 */ /* 0x000fe200078e0009 */
[----:B------:R0:W3:Y:S01]  /*0600*/  @!UP1 SYNCS.EXCH.64 URZ, [UR8+0x78], UR4 ;  /* 0x00007804083f95b2 */ /* 0x0000e20008000100 */
[----:B------:R-:W-:Y:S01]  /*0610*/  NOP ;  /* 0x0000000000007918 */ /* 0x000fe20000000000 */
[----:B0-----:R-:W-:-:S03]  /*0620*/  UIMAD.WIDE.U32 UR4, UR6, UR7, URZ ;  /* 0x00000007060472a5 */ /* 0x001fc6000f8e003f */
[----:B------:R-:W-:Y:S02]  /*0630*/  ULDC UR6, c[0x0][0x14] ;  /* 0x0000050000067ab9 */ /* 0x000fe40000000800 */
[----:B------:R-:W-:Y:S02]  /*0640*/  UIMAD.WIDE.U32 UR36, UR4, UR6, URZ ;  /* 0x00000006042472a5 */ /* 0x000fe4000f8e003f */
[----:B------:R-:W-:-:S04]  /*0650*/  UIMAD UR42, UR5, UR6, URZ ;  /* 0x00000006052a72a4 */ /* 0x000fc8000f8e023f */
[----:B------:R-:W-:Y:S01]  /*0660*/  UIADD3 UR42, UR37, UR42, URZ ;  /* 0x0000002a252a7290 */ /* 0x000fe2000fffe03f */
[----:B---34-:R-:W-:Y:S06]  /*0670*/  BAR.SYNC.DEFER_BLOCKING 0x0 ;  /* 0x0000000000007b1d */ /* 0x018fec0000010000 */
[----:B------:R-:W-:Y:S05]  /*0680*/  @!P2 BRA `(.L_x_3) ;  /* 0x0000005c00b0a947 */ /* 0x000fea0003800000 */
[----:B------:R-:W-:-:S13]  /*0690*/  ISETP.GT.U32.AND P0, PT, R10, 0x1, PT ;  /* 0x000000010a00780c */ /* 0x000fda0003f04070 */
[----:B------:R-:W-:Y:S05]  /*06a0*/  @P0 EXIT ;  /* 0x000000000000094d */ /* 0x000fea0003800000 */
[----:B------:R-:W-:Y:S01]  /*06b0*/  ULDC.64 UR4, c[0x0][0x650] ;  /* 0x0001940000047ab9 */ /* 0x000fe20000000a00 */
[----:B------:R-:W-:Y:S01]  /*06c0*/  PRMT R0, RZ, 0x7610, R0 ;  /* 0x00007610ff007816 */ /* 0x000fe20000000000 */
[----:B------:R-:W-:Y:S01]  /*06d0*/  IMAD.MOV.U32 R101, RZ, RZ, -0x1 ;  /* 0xffffffffff657424 */ /* 0x000fe200078e00ff */
[----:B------:R-:W-:Y:S01]  /*06e0*/  ISETP.GE.U32.AND P0, PT, R16, UR4, PT ;  /* 0x0000000410007c0c */ /* 0x000fe2000bf06070 */
[----:B------:R-:W-:Y:S02]  /*06f0*/  IMAD.MOV.U32 R100, RZ, RZ, -0x1 ;  /* 0xffffffffff647424 */ /* 0x000fe400078e00ff */
[----:B------:R-:W-:Y:S01]  /*0700*/  IMAD.MOV.U32 R99, RZ, RZ, -0x1 ;  /* 0xffffffffff637424 */ /* 0x000fe200078e00ff */
[----:B------:R-:W-:-:S13]  /*0710*/  ISETP.GE.U32.AND.EX P0, PT, R17, UR5, PT, P0 ;  /* 0x0000000511007c0c */ /* 0x000fda000bf06100 */
[----:B------:R-:W-:Y:S05]  /*0720*/  @P0 BRA `(.L_x_4) ;  /* 0x0000000400540947 */ /* 0x000fea0003800000 */
[----:B------:R-:W0:Y:S01]  /*0730*/  LDC.64 R20, c[0x0][0x628] ;  /* 0x00018a00ff147b82 */ /* 0x000e220000000a00 */
[----:B------:R-:W-:Y:S02]  /*0740*/  IMAD.MOV.U32 R8, RZ, RZ, R16 ;  /* 0x000000ffff087224 */ /* 0x000fe400078e0010 */
[----:B------:R-:W-:-:S05]  /*0750*/  IMAD.MOV.U32 R9, RZ, RZ, R17 ;  /* 0x000000ffff097224 */ /* 0x000fca00078e0011 */
[----:B------:R-:W1:Y:S08]  /*0760*/  LDC R0, c[0x0][0x630] ;  /* 0x00018c00ff007b82 */ /* 0x000e700000000800 */
[----:B------:R-:W2:Y:S01]  /*0770*/  LDC.64 R22, c[0x0][0x620] ;  /* 0x00018800ff167b82 */ /* 0x000ea20000000a00 */
[----:B0-----:R-:W-:-:S04]  /*0780*/  ISETP.NE.U32.AND P0, PT, R20, RZ, PT ;  /* 0x000000ff1400720c */ /* 0x001fc80003f05070 */
[----:B------:R-:W-:-:S13]  /*0790*/  ISETP.NE.AND.EX P0, PT, R21, RZ, PT, P0 ;  /* 0x000000ff1500720c */ /* 0x000fda0003f05300 */
[----:B-12---:R-:W-:Y:S05]  /*07a0*/  @!P0 BRA `(.L_x_5) ;  /* 0x0000000000288947 */ /* 0x006fea0003800000 */
[----:B------:R-:W0:Y:S02]  /*07b0*/  LDC R13, c[0x0][0x634] ;  /* 0x00018d00ff0d7b82 */ /* 0x000e240000000800 */
[----:B0-----:R-:W-:-:S05]  /*07c0*/  IADD3 R13, P0, R16, R13, RZ ;  /* 0x0000000d100d7210 */ /* 0x001fca0007f1e0ff */
[----:B------:R-:W-:-:S04]  /*07d0*/  IMAD.X R15, RZ, RZ, R17, P0 ;  /* 0x000000ffff0f7224 */ /* 0x000fc800000e0611 */
[----:B------:R-:W-:-:S04]  /*07e0*/  IMAD.WIDE.U32 R8, R15, R20, RZ ;  /* 0x000000140f087225 */ /* 0x000fc800078e00ff */
[----:B------:R-:W-:-:S04]  /*07f0*/  IMAD.WIDE.U32 R10, P0, R13, R21, R8 ;  /* 0x000000150d0a7225 */ /* 0x000fc80007800008 */
[----:B------:R-:W-:-:S04]  /*0800*/  IMAD.WIDE.U32 R8, R13, R20, RZ ;  /* 0x000000140d087225 */ /* 0x000fc800078e00ff */
[----:B------:R-:W-:Y:S01]  /*0810*/  IMAD.X R13, RZ, RZ, RZ, P0 ;  /* 0x000000ffff0d7224 */ /* 0x000fe200000e06ff */
[----:B------:R-:W-:Y:S01]  /*0820*/  IADD3 RZ, P0, R9, R10, RZ ;  /* 0x0000000a09ff7210 */ /* 0x000fe20007f1e0ff */
[----:B------:R-:W-:-:S04]  /*0830*/  IMAD.MOV.U32 R12, RZ, RZ, R11 ;  /* 0x000000ffff0c7224 */ /* 0x000fc800078e000b */
[----:B------:R-:W-:-:S08]  /*0840*/  IMAD.WIDE.U32.X R8, R15, R21, R12, P0 ;  /* 0x000000150f087225 */ /* 0x000fd000000e040c */
.L_x_5:
[-CC-:B------:R-:W-:Y:S01]  /*0850*/  SHF.R.U64 R99, R8, R0.reuse, R9.reuse ;  /* 0x0000000008637219 */ /* 0x180fe20000001209 */
[----:B------:R-:W0:Y:S01]  /*0860*/  LDC R12, c[0x0][0x618] ;  /* 0x00018600ff0c7b82 */ /* 0x000e220000000800 */
[----:B------:R-:W-:Y:S01]  /*0870*/  SHF.R.U32.HI R7, RZ, R0, R9 ;  /* 0x00000000ff077219 */ /* 0x000fe20000011609 */
[----:B------:R-:W-:Y:S01]  /*0880*/  ULDC UR4, c[0x0][0x150] ;  /* 0x0000540000047ab9 */ /* 0x000fe20000000800 */
[----:B------:R-:W-:Y:S02]  /*0890*/  IADD3 R11, P0, RZ, -R99, RZ ;  /* 0x80000063ff0b7210 */ /* 0x000fe40007f1e0ff */
[----:B------:R-:W-:-:S03]  /*08a0*/  I2FP.F32.U32 R0, R6 ;  /* 0x0000000600007245 */ /* 0x000fc60000201000 */
[----:B------:R-:W1:Y:S01]  /*08b0*/  LDC.64 R30, c[0x0][0x640] ;  /* 0x00019000ff1e7b82 */ /* 0x000e620000000a00 */
[----:B------:R-:W-:Y:S02]  /*08c0*/  IMAD.X R13, RZ, RZ, ~R7, P0 ;  /* 0x000000ffff0d7224 */ /* 0x000fe400000e0e07 */
[----:B------:R-:W-:Y:S01]  /*08d0*/  FMUL R0, R0, UR4 ;  /* 0x0000000400007c20 */ /* 0x000fe20008400000 */
[----:B------:R-:W-:Y:S01]  /*08e0*/  IMAD.WIDE.U32 R8, R11, R22, R16 ;  /* 0x000000160b087225 */ /* 0x000fe200078e0010 */
[----:B------:R-:W-:-:S03]  /*08f0*/  ULDC UR4, c[0x0][0x154] ;  /* 0x0000550000047ab9 */ /* 0x000fc60000000800 */
[----:B------:R-:W-:Y:S01]  /*0900*/  IMAD R10, R13, R22, RZ ;  /* 0x000000160d0a7224 */ /* 0x000fe200078e02ff */
[----:B------:R-:W2:Y:S01]  /*0910*/  LDC R7, c[0x0][0x144] ;  /* 0x00005100ff077b82 */ /* 0x000ea20000000800 */
[----:B------:R-:W3:Y:S02]  /*0920*/  F2I.U32.TRUNC.NTZ R0, R0 ;  /* 0x0000000000007305 */ /* 0x000ee4000020f000 */
[----:B------:R-:W-:-:S04]  /*0930*/  IMAD R11, R11, R23, R10 ;  /* 0x000000170b0b7224 */ /* 0x000fc800078e020a */
[----:B------:R-:W-:Y:S01]  /*0940*/  IMAD.IADD R9, R9, 0x1, R11 ;  /* 0x0000000109097824 */ /* 0x000fe200078e020b */
[----:B------:R-:W4:Y:S01]  /*0950*/  LDC R24, c[0x0][0x608] ;  /* 0x00018200ff187b82 */ /* 0x000f220000000800 */
[----:B------:R-:W-:-:S03]  /*0960*/  IMAD.MOV.U32 R11, RZ, RZ, -0x1 ;  /* 0xffffffffff0b7424 */ /* 0x000fc600078e00ff */
[-CC-:B0-----:R-:W-:Y:S02]  /*0970*/  SHF.R.U64 R22, R8, R12.reuse, R9.reuse ;  /* 0x0000000c08167219 */ /* 0x181fe40000001209 */
[----:B------:R-:W-:Y:S02]  /*0980*/  I2FP.F32.U32 R8, R5 ;  /* 0x0000000500087245 */ /* 0x000fe40000201000 */
[----:B------:R-:W0:Y:S01]  /*0990*/  LDC R28, c[0x0][0x658] ;  /* 0x00019600ff1c7b82 */ /* 0x000e220000000800 */
[----:B-1----:R-:W-:Y:S01]  /*09a0*/  ISETP.NE.U32.AND P0, PT, R30, RZ, PT ;  /* 0x000000ff1e00720c */ /* 0x002fe20003f05070 */
[----:B---3--:R-:W-:Y:S02]  /*09b0*/  IMAD.MOV R10, RZ, RZ, -R0 ;  /* 0x000000ffff0a7224 */ /* 0x008fe400078e0a00 */
[----:B------:R-:W-:Y:S01]  /*09c0*/  FMUL R8, R8, UR4 ;  /* 0x0000000408087c20 */ /* 0x000fe20008400000 */
[----:B------:R-:W-:Y:S02]  /*09d0*/  SHF.R.U32.HI R9, RZ, R12, R9 ;  /* 0x0000000cff097219 */ /* 0x000fe40000011609 */
[----:B------:R-:W-:Y:S01]  /*09e0*/  ISETP.NE.AND.EX P0, PT, R31, RZ, PT, P0 ;  /* 0x000000ff1f00720c */ /* 0x000fe20003f05300 */
[----:B------:R1:W3:Y:S01]  /*09f0*/  F2I.U32.TRUNC.NTZ R15, R8 ;  /* 0x00000008000f7305 */ /* 0x0002e2000020f000 */
[----:B------:R-:W1:Y:S01]  /*0a00*/  LDC R20, c[0x0][0x148] ;  /* 0x00005200ff147b82 */ /* 0x000e620000000800 */
[----:B--2---:R-:W-:-:S07]  /*0a10*/  IMAD R0, R7, R10, R6 ;  /* 0x0000000a07007224 */ /* 0x004fce00078e0206 */
[----:B------:R-:W2:Y:S01]  /*0a20*/  LDC R26, c[0x0][0x600] ;  /* 0x00018000ff1a7b82 */ /* 0x000ea20000000800 */
[-CC-:B----4-:R-:W-:Y:S02]  /*0a30*/  SHF.R.U64 R32, R22, R24.reuse, R9.reuse ;  /* 0x0000001816207219 */ /* 0x190fe40000001209 */
[----:B------:R-:W-:Y:S01]  /*0a40*/  SHF.R.U32.HI R7, RZ, R24, R9 ;  /* 0x00000018ff077219 */ /* 0x000fe20000011609 */
[----:B------:R-:W-:-:S04]  /*0a50*/  IMAD.MOV.U32 R9, RZ, RZ, 0x1 ;  /* 0x00000001ff097424 */ /* 0x000fc800078e00ff */
[----:B------:R-:W4:Y:S01]  /*0a60*/  LDC R21, c[0x0][0x648] ;  /* 0x00019200ff157b82 */ /* 0x000f220000000800 */
[-C--:B0-----:R-:W-:Y:S02]  /*0a70*/  SHF.L.U32 R6, R11, R28.reuse, RZ ;  /* 0x0000001c0b067219 */ /* 0x081fe400000006ff */
[--C-:B------:R-:W-:Y:S02]  /*0a80*/  SHF.R.U64 R24, R32, R28, R7.reuse ;  /* 0x0000001c20187219 */ /* 0x100fe40000001207 */
[----:B------:R-:W-:Y:S02]  /*0a90*/  LOP3.LUT R13, RZ, R6, RZ, 0x33, !PT ;  /* 0x00000006ff0d7212 */ /* 0x000fe400078e33ff */
[-C--:B------:R-:W-:Y:S01]  /*0aa0*/  SHF.R.U32.HI R7, RZ, R28.reuse, R7 ;  /* 0x0000001cff077219 */ /* 0x080fe20000011607 */
[----:B------:R-:W0:Y:S01]  /*0ab0*/  LDC R23, c[0x0][0x638] ;  /* 0x00018e00ff177b82 */ /* 0x000e220000000800 */
[----:B------:R-:W-:Y:S01]  /*0ac0*/  SHF.L.U32 R12, R9, R28, RZ ;  /* 0x0000001c090c7219 */ /* 0x000fe200000006ff */
[----:B------:R-:W-:-:S06]  /*0ad0*/  IMAD.MOV.U32 R6, RZ, RZ, R24 ;  /* 0x000000ffff067224 */ /* 0x000fcc00078e0018 */
[----:B------:R-:W0:Y:S01]  /*0ae0*/  LDC R101, c[0x0][0x610] ;  /* 0x00018400ff657b82 */ /* 0x000e220000000800 */
[----:B-1-3--:R-:W-:Y:S05]  /*0af0*/  @!P0 BRA `(.L_x_6) ;  /* 0x0000000000288947 */ /* 0x00afea0003800000 */
[----:B------:R-:W1:Y:S02]  /*0b00*/  LDC R11, c[0x0][0x64c] ;  /* 0x00019300ff0b7b82 */ /* 0x000e640000000800 */
[----:B-1----:R-:W-:-:S05]  /*0b10*/  IADD3 R11, P0, R24, R11, RZ ;  /* 0x0000000b180b7210 */ /* 0x002fca0007f1e0ff */
        /* <DEDUP_REMOVED lines=8> */
.L_x_6:
[----:B----4-:R-:W-:Y:S01]  /*0ba0*/  SHF.R.U64 R6, R6, R21, R7 ;  /* 0x0000001506067219 */ /* 0x010fe20000001207 */
[----:B--2---:R-:W-:Y:S01]  /*0bb0*/  VIADD R7, R26, 0xffffffff ;  /* 0xffffffff1a077836 */ /* 0x004fe20000000000 */
[----:B------:R-:W-:Y:S01]  /*0bc0*/  LOP3.LUT R13, R32, R13, RZ, 0xc0, !PT ;  /* 0x0000000d200d7212 */ /* 0x000fe200078ec0ff */
[----:B------:R-:W-:Y:S02]  /*0bd0*/  IMAD.MOV R15, RZ, RZ, -R15 ;  /* 0x000000ffff0f7224 */ /* 0x000fe400078e0a0f */
[----:B------:R-:W-:Y:S02]  /*0be0*/  IMAD.MOV R8, RZ, RZ, -R6 ;  /* 0x000000ffff087224 */ /* 0x000fe400078e0a06 */
[----:B------:R-:W-:Y:S01]  /*0bf0*/  IMAD R13, R12, R6, R13 ;  /* 0x000000060c0d7224 */ /* 0x000fe200078e020d */
[----:B------:R-:W-:Y:S01]  /*0c00*/  LOP3.LUT R6, R22, R7, RZ, 0xc0, !PT ;  /* 0x0000000716067212 */ /* 0x000fe200078ec0ff */
[----:B------:R-:W-:Y:S02]  /*0c10*/  @P3 IMAD R0, R20, R15, R5 ;  /* 0x0000000f14003224 */ /* 0x000fe400078e0205 */
[----:B0-----:R-:W-:-:S02]  /*0c20*/  IMAD R5, R8, R23, R24 ;  /* 0x0000001708057224 */ /* 0x001fc400078e0218 */
[----:B------:R-:W-:Y:S02]  /*0c30*/  IMAD R101, R13, R101, R0 ;  /* 0x000000650d657224 */ /* 0x000fe400078e0200 */
[----:B------:R-:W-:Y:S02]  /*0c40*/  IMAD R6, R5, R26, R6 ;  /* 0x0000001a05067224 */ /* 0x000fe400078e0206 */
[----:B------:R-:W-:-:S03]  /*0c50*/  IMAD.MOV.U32 R0, RZ, RZ, 0x1 ;  /* 0x00000001ff007424 */ /* 0x000fc600078e00ff */
[----:B------:R-:W-:Y:S02]  /*0c60*/  SEL R100, R6, R101, !P3 ;  /* 0x0000006506647207 */ /* 0x000fe40005800000 */
[----:B------:R-:W-:-:S07]  /*0c70*/  SEL R101, R101, R6, !P3 ;  /* 0x0000000665657207 */ /* 0x000fce0005800000 */
.L_x_4:
[----:B------:R-:W-:-:S08]  /*0c80*/  NOP ;  /* 0x0000000000007918 */ /* 0x000fd00000000000 */
[----:B------:R-:W0:Y:S02]  /*0c90*/  USETMAXREG.TRY_ALLOC.CTAPOOL UP0, 0xe8 ;  /* 0x000000e8000079c8 */ /* 0x000e240008000600 */
[----:B0-----:R-:W-:-:S13]  /*0ca0*/  PLOP3.LUT P0, PT, PT, PT, UP0, 0x80, 0x0 ;  /* 0x000000000000781c */ /* 0x001fda0003f0f008 */
[----:B------:R-:W-:Y:S05]  /*0cb0*/  @!P0 BRA `(.L_x_4) ;  /* 0xfffffffc00f08947 */ /* 0x000fea000383ffff */
[----:B------:R-:W-:Y:S01]  /*0cc0*/  ULDC.64 UR4, c[0x0][0x598] ;  /* 0x0001660000047ab9 */ /* 0x000fe20000000a00 */
[----:B------:R-:W-:Y:S01]  /*0cd0*/  ULDC.64 UR38, c[0x0][0x208] ;  /* 0x0000820000267ab9 */ /* 0x000fe20000000a00 */
[----:B------:R-:W-:-:S04]  /*0ce0*/  ISETP.NE.U32.AND P0, PT, RZ, UR4, PT ;  /* 0x00000004ff007c0c */ /* 0x000fc8000bf05070 */
[----:B------:R-:W-:-:S13]  /*0cf0*/  ISETP.NE.AND.EX P0, PT, RZ, UR5, PT, P0 ;  /* 0x00000005ff007c0c */ /* 0x000fda000bf05300 */
[----:B------:R-:W-:Y:S05]  /*0d00*/  @!P0 BRA `(.L_x_7) ;  /* 0x00000000001c8947 */ /* 0x000fea0003800000 */
[----:B------:R-:W0:Y:S02]  /*0d10*/  LDC.64 R6, c[0x0][0x598] ;  /* 0x00016600ff067b82 */ /* 0x000e240000000a00 */
[----:B0-----:R-:W2:Y:S02]  /*0d20*/  LDG.E.64 R6, desc[UR38][R6.64] ;  /* 0x0000002606067981 */ /* 0x001ea4000c1e1b00 */
[----:B--2---:R-:W-:-:S04]  /*0d30*/  ISETP.NE.U32.AND P0, PT, R6, RZ, PT ;  /* 0x000000ff0600720c */ /* 0x004fc80003f05070 */
[----:B------:R-:W-:-:S13]  /*0d40*/  ISETP.NE.AND.EX P0, PT, R7, RZ, PT, P0 ;  /* 0x000000ff0700720c */ /* 0x000fda0003f05300 */
[----:B------:R-:W-:Y:S05]  /*0d50*/  @!P0 BRA `(.L_x_7) ;  /* 0x0000000000088947 */ /* 0x000fea0003800000 */
[----:B------:R0:W5:Y:S01]  /*0d60*/  LD.E R19, desc[UR38][R6.64] ;  /* 0x0000002606137980 */ /* 0x000162000c101900 */
[----:B------:R-:W-:Y:S05]  /*0d70*/  BRA `(.L_x_8) ;  /* 0x0000000000247947 */ /* 0x000fea0003800000 */
.L_x_7:
[----:B------:R-:W-:Y:S02]  /*0d80*/  ULDC.64 UR4, c[0x0][0x588] ;  /* 0x0001620000047ab9 */ /* 0x000fe40000000a00 */
[----:B------:R-:W-:-:S04]  /*0d90*/  ISETP.NE.U32.AND P0, PT, RZ, UR4, PT ;  /* 0x00000004ff007c0c */ /* 0x000fc8000bf05070 */
[----:B------:R-:W-:-:S13]  /*0da0*/  ISETP.NE.AND.EX P0, PT, RZ, UR5, PT, P0 ;  /* 0x00000005ff007c0c */ /* 0x000fda000bf05300 */
[----:B------:R-:W-:Y:S05]  /*0db0*/  @!P0 BRA `(.L_x_9) ;  /* 0x00000000000c8947 */ /* 0x000fea0003800000 */
[----:B------:R-:W0:Y:S02]  /*0dc0*/  LDC.64 R6, c[0x0][0x588] ;  /* 0x00016200ff067b82 */ /* 0x000e240000000a00 */
[----:B0-----:R1:W5:Y:S01]  /*0dd0*/  LDG.E R19, desc[UR38][R6.64] ;  /* 0x0000002606137981 */ /* 0x001362000c1e1900 */
[----:B------:R-:W-:Y:S05]  /*0de0*/  BRA `(.L_x_8) ;  /* 0x0000000000087947 */ /* 0x000fea0003800000 */
.L_x_9:
[----:B------:R-:W-:Y:S02]  /*0df0*/  ULDC UR4, c[0x0][0x580] ;  /* 0x0001600000047ab9 */ /* 0x000fe40000000800 */
[----:B------:R-:W-:-:S07]  /*0e00*/  IMAD.U32 R19, RZ, RZ, UR4 ;  /* 0x00000004ff137e24 */ /* 0x000fce000f8e00ff */
.L_x_8:
[----:B------:R-:W-:Y:S02]  /*0e10*/  ULDC.64 UR4, c[0x0][0x5a0] ;  /* 0x0001680000047ab9 */ /* 0x000fe40000000a00 */
[----:B------:R-:W-:-:S04]  /*0e20*/  ISETP.NE.U32.AND P0, PT, RZ, UR4, PT ;  /* 0x00000004ff007c0c */ /* 0x000fc8000bf05070 */
[----:B------:R-:W-:-:S13]  /*0e30*/  ISETP.NE.AND.EX P0, PT, RZ, UR5, PT, P0 ;  /* 0x00000005ff007c0c */ /* 0x000fda000bf05300 */
[----:B------:R-:W-:Y:S05]  /*0e40*/  @!P0 BRA `(.L_x_10) ;  /* 0x00000000001c8947 */ /* 0x000fea0003800000 */
[----:B01----:R-:W0:Y:S02]  /*0e50*/  LDC.64 R6, c[0x0][0x5a0] ;  /* 0x00016800ff067b82 */ /* 0x003e240000000a00 */
[----:B0-----:R-:W2:Y:S02]  /*0e60*/  LDG.E.64 R6, desc[UR38][R6.64] ;  /* 0x0000002606067981 */ /* 0x001ea4000c1e1b00 */
[----:B--2---:R-:W-:-:S04]  /*0e70*/  ISETP.NE.U32.AND P0, PT, R6, RZ, PT ;  /* 0x000000ff0600720c */ /* 0x004fc80003f05070 */
[----:B------:R-:W-:-:S13]  /*0e80*/  ISETP.NE.AND.EX P0, PT, R7, RZ, PT, P0 ;  /* 0x000000ff0700720c */ /* 0x000fda0003f05300 */
[----:B------:R-:W-:Y:S05]  /*0e90*/  @!P0 BRA `(.L_x_10) ;  /* 0x0000000000088947 */ /* 0x000fea0003800000 */
[----:B------:R0:W5:Y:S01]  /*0ea0*/  LD.E R88, desc[UR38][R6.64] ;  /* 0x0000002606587980 */ /* 0x000162000c101900 */
[----:B------:R-:W-:Y:S05]  /*0eb0*/  BRA `(.L_x_11) ;  /* 0x0000000000247947 */ /* 0x000fea0003800000 */
.L_x_10:
[----:B------:R-:W-:Y:S02]  /*0ec0*/  ULDC.64 UR4, c[0x0][0x590] ;  /* 0x0001640000047ab9 */ /* 0x000fe40000000a00 */
[----:B------:R-:W-:-:S04]  /*0ed0*/  ISETP.NE.U32.AND P0, PT, RZ, UR4, PT ;  /* 0x00000004ff007c0c */ /* 0x000fc8000bf05070 */
[----:B------:R-:W-:-:S13]  /*0ee0*/  ISETP.NE.AND.EX P0, PT, RZ, UR5, PT, P0 ;  /* 0x00000005ff007c0c */ /* 0x000fda000bf05300 */
[----:B------:R-:W-:Y:S05]  /*0ef0*/  @!P0 BRA `(.L_x_12) ;  /* 0x00000000000c8947 */ /* 0x000fea0003800000 */
[----:B------:R-:W2:Y:S02]  /*0f00*/  LDC.64 R88, c[0x0][0x590] ;  /* 0x00016400ff587b82 */ /* 0x000ea40000000a00 */
[----:B--2---:R2:W5:Y:S01]  /*0f10*/  LDG.E R88, desc[UR38][R88.64] ;  /* 0x0000002658587981 */ /* 0x004562000c1e1900 */
[----:B------:R-:W-:Y:S05]  /*0f20*/  BRA `(.L_x_11) ;  /* 0x0000000000087947 */ /* 0x000fea0003800000 */
.L_x_12:
[----:B------:R-:W-:Y:S02]  /*0f30*/  ULDC UR4, c[0x0][0x584] ;  /* 0x0001610000047ab9 */ /* 0x000fe40000000800 */
[----:B------:R-:W-:-:S07]  /*0f40*/  IMAD.U32 R88, RZ, RZ, UR4 ;  /* 0x00000004ff587e24 */ /* 0x000fce000f8e00ff */
.L_x_11:
[----:B------:R-:W-:-:S13]  /*0f50*/  LOP3.LUT P0, RZ, R0, 0xff, RZ, 0xc0, !PT ;  /* 0x000000ff00ff7812 */ /* 0x000fda000780c0ff */
[----:B------:R-:W-:Y:S05]  /*0f60*/  @!P0 EXIT ;  /* 0x000000000000894d */ /* 0x000fea0003800000 */
[----:B------:R-:W3:Y:S01]  /*0f70*/  LDC R90, c[0x0][0x658] ;  /* 0x00019600ff5a7b82 */ /* 0x000ee20000000800 */
[----:B------:R-:W-:Y:S01]  /*0f80*/  ULDC.64 UR6, c[0x0][0x288] ;  /* 0x0000a20000067ab9 */ /* 0x000fe20000000a00 */
[----:B------:R-:W-:Y:S01]  /*0f90*/  LOP3.LUT R14, R14, 0x1, RZ, 0xc0, !PT ;  /* 0x000000010e0e7812 */ /* 0x000fe200078ec0ff */
[----:B------:R-:W-:Y:S01]  /*0fa0*/  UIADD3 UR4, UR7, 0x3f, URZ ;  /* 0x0000003f07047890 */ /* 0x000fe2000fffe03f */
[----:B------:R-:W-:Y:S01]  /*0fb0*/  SHF.R.U32.HI R0, RZ, 0x2, R3 ;  /* 0x00000002ff007819 */ /* 0x000fe20000011603 */
[----:B01----:R-:W-:Y:S01]  /*0fc0*/  IMAD.MOV.U32 R7, RZ, RZ, -0x1 ;  /* 0xffffffffff077424 */ /* 0x003fe200078e00ff */
[----:B------:R-:W-:Y:S01]  /*0fd0*/  SHF.R.U32.HI R4, RZ, 0x1, R4 ;  /* 0x00000001ff047819 */ /* 0x000fe20000011604 */
[----:B------:R-:W-:Y:S01]  /*0fe0*/  USHF.R.S32.HI UR5, URZ, 0x1f, UR4 ;  /* 0x0000001f3f057899 */ /* 0x000fe20008011404 */
[----:B------:R-:W0:Y:S01]  /*0ff0*/  LDC.64 R92, c[0x0][0x5c8] ;  /* 0x00017200ff5c7b82 */ /* 0x000e220000000a00 */
[----:B------:R-:W-:Y:S01]  /*1000*/  IMAD.SHL.U32 R5, R14, 0x40, RZ ;  /* 0x000000400e057824 */ /* 0x000fe200078e00ff */
[----:B------:R-:W-:Y:S01]  /*1010*/  LOP3.LUT R0, R0, 0x7, RZ, 0xc0, !PT ;  /* 0x0000000700007812 */ /* 0x000fe200078ec0ff */
[----:B------:R-:W-:Y:S01]  /*1020*/  ULEA.HI UR5, UR5, UR4, URZ, 0x6 ;  /* 0x0000000405057291 */ /* 0x000fe2000f8f303f */
[----:B------:R-:W-:Y:S01]  /*1030*/  LOP3.LUT R23, R4, 0x30, RZ, 0xc0, !PT ;  /* 0x0000003004177812 */ /* 0x000fe200078ec0ff */
[----:B------:R-:W-:Y:S01]  /*1040*/  IMAD.MOV.U32 R9, RZ, RZ, 0x1 ;  /* 0x00000001ff097424 */ /* 0x000fe200078e00ff */
[--C-:B------:R-:W-:Y:S01]  /*1050*/  LOP3.LUT R22, R5, 0x40, R0.reuse, 0xe2, !PT ;  /* 0x0000004005167812 */ /* 0x100fe200078ee200 */
[----:B------:R-:W-:Y:S01]  /*1060*/  USHF.R.S32.HI UR43, URZ, 0x6, UR5 ;  /* 0x000000063f2b7899 */ /* 0x000fe20008011405 */
[----:B------:R-:W1:Y:S01]  /*1070*/  LDC R95, c[0x0][0x600] ;  /* 0x00018000ff5f7b82 */ /* 0x000e620000000800 */
[-C--:B------:R-:W-:Y:S01]  /*1080*/  IADD3 R5, RZ, -R23.reuse, -R0 ;  /* 0x80000017ff057210 */ /* 0x080fe20007ffe800 */
[----:B------:R-:W-:Y:S01]  /*1090*/  IMAD.U32 R6, RZ, RZ, UR6 ;  /* 0x00000006ff067e24 */ /* 0x000fe2000f8e00ff */
[C---:B--2---:R-:W-:Y:S01]  /*10a0*/  LOP3.LUT R89, R3.reuse, 0x3, RZ, 0xc0, !PT ;  /* 0x0000000303597812 */ /* 0x044fe200078ec0ff */
[----:B------:R-:W-:Y:S01]  /*10b0*/  UISETP.LT.AND UP0, UPT, UR43, 0x1, UPT ;  /* 0x000000012b00788c */ /* 0x000fe2000bf01270 */
[----:B------:R-:W-:Y:S01]  /*10c0*/  LOP3.LUT R94, R3, 0x80, RZ, 0xc0, !PT ;  /* 0x00000080035e7812 */ /* 0x000fe200078ec0ff */
[----:B------:R-:W-:Y:S01]  /*10d0*/  IMAD R5, R14, -0x40, R5 ;  /* 0xffffffc00e057824 */ /* 0x000fe200078e0205 */
[----:B------:R-:W-:Y:S01]  /*10e0*/  ULDC UR4, c[0x0][0x284] ;  /* 0x0000a10000047ab9 */ /* 0x000fe20000000800 */
[-C--:B---3--:R-:W-:Y:S01]  /*10f0*/  SHF.L.U32 R7, R7, R90.reuse, RZ ;  /* 0x0000005a07077219 */ /* 0x088fe200000006ff */
[----:B------:R-:W-:Y:S01]  /*1100*/  USEL UR44, UR43, 0x1, UP0 ;  /* 0x000000012b2c7887 */ /* 0x000fe20008000000 */
[----:B------:R-:W-:Y:S01]  /*1110*/  LOP3.LUT R22, R22, R23, RZ, 0xfc, !PT ;  /* 0x0000001716167212 */ /* 0x000fe200078efcff */
[----:B------:R-:W-:Y:S01]  /*1120*/  IMAD R89, R89, -0x2, R6 ;  /* 0xfffffffe59597824 */ /* 0x000fe200078e0206 */
[----:B------:R-:W-:Y:S01]  /*1130*/  SHF.L.U32 R90, R9, R90, RZ ;  /* 0x0000005a095a7219 */ /* 0x000fe200000006ff */
[----:B------:R-:W-:Y:S01]  /*1140*/  VIADD R97, R5, UR4 ;  /* 0x0000000405617c36 */ /* 0x000fe20008000000 */
[----:B------:R-:W-:Y:S01]  /*1150*/  LOP3.LUT R98, R18, 0x1, RZ, 0xfc, !PT ;  /* 0x0000000112627812 */ /* 0x000fe200078efcff */
[----:B------:R-:W-:Y:S01]  /*1160*/  IMAD.MOV.U32 R23, RZ, RZ, RZ ;  /* 0x000000ffff177224 */ /* 0x000fe200078e00ff */
[C---:B0-----:R-:W-:Y:S01]  /*1170*/  SHF.L.U64.HI R91, R92.reuse, 0x3, R93 ;  /* 0x000000035c5b7819 */ /* 0x041fe2000001025d */
[----:B------:R-:W-:Y:S01]  /*1180*/  IMAD.SHL.U32 R92, R92, 0x8, RZ ;  /* 0x000000085c5c7824 */ /* 0x000fe200078e00ff */
[----:B------:R-:W-:Y:S01]  /*1190*/  SHF.R.U32.HI R94, RZ, 0x7, R94 ;  /* 0x00000007ff5e7819 */ /* 0x000fe2000001165e */
[----:B------:R-:W-:Y:S01]  /*11a0*/  IMAD.SHL.U32 R93, R3, 0x2, RZ ;  /* 0x00000002035d7824 */ /* 0x000fe200078e00ff */
[----:B------:R-:W-:Y:S01]  /*11b0*/  LOP3.LUT R96, RZ, R7, RZ, 0x33, !PT ;  /* 0x00000007ff607212 */ /* 0x000fe200078e33ff */
[----:B------:R-:W-:Y:S01]  /*11c0*/  UIADD3 UR44, UR43, -UR44, URZ ;  /* 0x8000002c2b2c7290 */ /* 0x000fe2000fffe03f */
[----:B------:R-:W-:Y:S01]  /*11d0*/  UMOV UR40, URZ ;  /* 0x0000003f00287c82 */ /* 0x000fe20008000000 */
[----:B-1----:R-:W-:Y:S01]  /*11e0*/  VIADD R95, R95, 0xffffffff ;  /* 0xffffffff5f5f7836 */ /* 0x002fe20000000000 */
[----:B------:R-:W-:-:S09]  /*11f0*/  UMOV UR41, URZ ;  /* 0x0000003f00297c82 */ /* 0x000fd20008000000 */
.L_x_158:
[----:B0-----:R-:W0:Y:S01]  /*1200*/  SHFL.IDX PT, R0, R94, RZ, 0x1f ;  /* 0x00001fff5e007589 */ /* 0x001e2200000e0000 */
[----:B-1----:R-:W1:Y:S01]  /*1210*/  S2UR UR7, SR_CgaCtaId ;  /* 0x00000000000779c3 */ /* 0x002e620000008800 */
[----:B------:R-:W-:Y:S01]  /*1220*/  UMOV UR6, 0x400 ;  /* 0x0000040000067882 */ /* 0x000fe20000000000 */
[----:B0-----:R-:W-:Y:S01]  /*1230*/  R2UR UR4, R0 ;  /* 0x00000000000472ca */ /* 0x001fe200000e0000 */
[----:B-1----:R-:W-:-:S12]  /*1240*/  ULEA UR46, UR7, UR6, 0x18 ;  /* 0x00000006072e7291 */ /* 0x002fd8000f8ec03f */
[----:B------:R-:W-:-:S04]  /*1250*/  ULEA.HI UR5, UR4, UR4, URZ, 0x1 ;  /* 0x0000000404057291 */ /* 0x000fc8000f8f083f */
[----:B------:R-:W-:-:S04]  /*1260*/  ULOP3.LUT UR5, UR5, 0x7fffe, URZ, 0xc0, !UPT ;  /* 0x0007fffe05057892 */ /* 0x000fc8000f8ec03f */
[----:B------:R-:W-:-:S03]  /*1270*/  UIADD3 UR5, UR4, -UR5, URZ ;  /* 0x8000000504057290 */ /* 0x000fc6000fffe03f */
[----:B------:R-:W-:Y:S01]  /*1280*/  ULDC UR4, c[0x0][0x28c] ;  /* 0x0000a30000047ab9 */ /* 0x000fe20000000800 */
[----:B------:R-:W-:Y:S01]  /*1290*/  ULEA UR5, UR5, UR46, 0xd ;  /* 0x0000002e05057291 */ /* 0x000fe2000f8e683f */
[----:B------:R-:W-:-:S03]  /*12a0*/  ISETP.LT.AND P0, PT, RZ, UR4, PT ;  /* 0x00000004ff007c0c */ /* 0x000fc6000bf01270 */
[----:B------:R-:W-:-:S04]  /*12b0*/  UIADD3 UR5, UR5, 0x180, URZ ;  /* 0x0000018005057890 */ /* 0x000fc8000fffe03f */
[----:B------:R-:W-:-:S04]  /*12c0*/  USHF.R.U32.HI UR5, URZ, 0x4, UR5 ;  /* 0x000000043f057899 */ /* 0x000fc80008011605 */
[----:B------:R-:W-:-:S04]  /*12d0*/  ULOP3.LUT UR5, UR5, 0x3fff, URZ, 0xc0, !UPT ;  /* 0x00003fff05057892 */ /* 0x000fc8000f8ec03f */
[----:B------:R-:W-:Y:S01]  /*12e0*/  ULOP3.LUT UR45, UR5, 0x10000, URZ, 0xfc, !UPT ;  /* 0x00010000052d7892 */ /* 0x000fe2000f8efc3f */
[----:B--2345:R-:W-:Y:S11]  /*12f0*/  @P0 BRA `(.L_x_13) ;  /* 0x0000000000400947 */ /* 0x03cff60003800000 */
[----:B------:R-:W-:Y:S01]  /*1300*/  MOV R0, 0x0 ;  /* 0x0000000000007802 */ /* 0x000fe20000000f00 */
[----:B------:R-:W-:Y:S01]  /*1310*/  ULDC.64 UR4, c[0x4][0x68] ;  /* 0x01001a0000047ab9 */ /* 0x000fe20000000a00 */
[----:B------:R-:W-:Y:S01]  /*1320*/  ULDC.64 UR6, c[0x4][0x8] ;  /* 0x0100020000067ab9 */ /* 0x000fe20000000a00 */
[----:B------:R-:W-:Y:S01]  /*1330*/  IMAD.U32 R4, RZ, RZ, UR4 ;  /* 0x00000004ff047e24 */ /* 0x000fe2000f8e00ff */
[----:B------:R0:W1:Y:S01]  /*1340*/  LDC.64 R14, c[0x4][R0] ;  /* 0x01000000000e7b82 */ /* 0x0000620000000a00 */
[----:B------:R-:W-:Y:S01]  /*1350*/  IMAD.U32 R5, RZ, RZ, UR5 ;  /* 0x00000005ff057e24 */ /* 0x000fe2000f8e00ff */
[----:B------:R-:W-:Y:S01]  /*1360*/  ULDC.64 UR4, c[0x4][0x70] ;  /* 0x01001c0000047ab9 */ /* 0x000fe20000000a00 */
[----:B------:R-:W-:Y:S02]  /*1370*/  IMAD.U32 R10, RZ, RZ, UR6 ;  /* 0x00000006ff0a7e24 */ /* 0x000fe4000f8e00ff */
[----:B------:R-:W-:Y:S02]  /*1380*/  IMAD.U32 R6, RZ, RZ, UR4 ;  /* 0x00000004ff067e24 */ /* 0x000fe4000f8e00ff */
[----:B------:R-:W-:-:S02]  /*1390*/  IMAD.U32 R7, RZ, RZ, UR5 ;  /* 0x00000005ff077e24 */ /* 0x000fc4000f8e00ff */
[----:B------:R-:W-:Y:S02]  /*13a0*/  IMAD.U32 R11, RZ, RZ, UR7 ;  /* 0x00000007ff0b7e24 */ /* 0x000fe4000f8e00ff */
[----:B------:R-:W-:Y:S02]  /*13b0*/  IMAD.MOV.U32 R8, RZ, RZ, 0x1e1 ;  /* 0x000001e1ff087424 */ /* 0x000fe400078e00ff */
[----:B------:R-:W-:Y:S02]  /*13c0*/  IMAD.MOV.U32 R12, RZ, RZ, 0x1 ;  /* 0x00000001ff0c7424 */ /* 0x000fe400078e00ff */
[----:B0-----:R-:W-:-:S07]  /*13d0*/  IMAD.MOV.U32 R13, RZ, RZ, RZ ;  /* 0x000000ffff0d7224 */ /* 0x001fce00078e00ff */
[----:B------:R-:W-:-:S07]  /*13e0*/  LEPC R20, `(.L_x_13) ;  /* 0x000000001014794e */ /* 0x000fce0000000000 */
[----:B-1---5:R-:W-:Y:S05]  /*13f0*/  CALL.ABS.NOINC R14 ;  /* 0x000000000e007343 */ /* 0x022fea0003c00000 */
.L_x_13:
[----:B------:R-:W-:-:S13]  /*1400*/  ISETP.NE.AND P0, PT, R98, 0x3, PT ;  /* 0x000000036200780c */ /* 0x000fda0003f05270 */
[----:B------:R-:W-:Y:S05]  /*1410*/  @!P0 BRA `(.L_x_14) ;  /* 0x0000000000048947 */ /* 0x000fea0003800000 */
[----:B------:R-:W-:Y:S01]  /*1420*/  BPT.TRAP 0x1 ;  /* 0x000000040000795c */ /* 0x000fe20000300000 */
.L_x_14:
[----:B------:R-:W-:Y:S02]  /*1430*/  IMAD.U32 R3, RZ, RZ, UR41 ;  /* 0x00000029ff037e24 */ /* 0x000fe4000f8e00ff */
[----:B------:R-:W-:-:S03]  /*1440*/  IMAD.U32 R0, RZ, RZ, UR40 ;  /* 0x00000028ff007e24 */ /* 0x000fc6000f8e00ff */
[----:B------:R-:W-:Y:S02]  /*1450*/  LEA R3, R3, UR46, 0x3 ;  /* 0x0000002e03037c11 */ /* 0x000fe4000f8e18ff */
[----:B------:R-:W-:-:S04]  /*1460*/  SHF.L.U32 R0, R0, 0x1f, RZ ;  /* 0x0000001f00007819 */ /* 0x000fc800000006ff */
[----:B------:R0:W1:Y:S01]  /*1470*/  SYNCS.PHASECHK.TRANS64.TRYWAIT P1, [R3+URZ], R0 ;  /* 0x00000000030075a7 */ /* 0x000062000802017f */
[----:B------:R-:W-:Y:S05]  /*1480*/  @!P0 BRA `(.L_x_15) ;  /* 0x0000000000048947 */ /* 0x000fea0003800000 */
[----:B------:R-:W-:Y:S01]  /*1490*/  BPT.TRAP 0x1 ;  /* 0x000000040000795c */ /* 0x000fe20000300000 */
.L_x_15:
[----:B------:R-:W-:-:S05]  /*14a0*/  IMAD.U32 R4, RZ, RZ, UR44 ;  /* 0x0000002cff047e24 */ /* 0x000fca000f8e00ff */
[----:B------:R-:W-:Y:S01]  /*14b0*/  ISETP.GE.AND P2, PT, R4, 0x1, PT ;  /* 0x000000010400780c */ /* 0x000fe20003f46270 */
[----:B-1----:R-:W-:-:S12]  /*14c0*/  @P1 BRA `(.L_x_16) ;  /* 0x0000000000081947 */ /* 0x002fd80003800000 */
[----:B------:R-:W1:Y:S02]  /*14d0*/  SYNCS.PHASECHK.TRANS64.TRYWAIT P1, [R3+URZ], R0 ;  /* 0x00000000030075a7 */ /* 0x000e64000802017f */
[----:B-1----:R-:W-:Y:S05]  /*14e0*/  @!P1 BRA `(.L_x_17) ;  /* 0x0000006400c89947 */ /* 0x002fea0003800000 */
.L_x_16:
[----:B------:R-:W-:Y:S05]  /*14f0*/  WARPSYNC.ALL ;  /* 0x0000000000007948 */ /* 0x000fea0003800000 */
[----:B------:R-:W-:Y:S01]  /*1500*/  UIADD3 UR4, UR46, 0x18180, URZ ;  /* 0x000181802e047890 */ /* 0x000fe2000fffe03f */
[----:B------:R-:W-:Y:S01]  /*1510*/  WARPGROUP.ARRIVE ;  /* 0x00000000000079c5 */ /* 0x000fe20000000000 */
[----:B------:R-:W-:Y:S02]  /*1520*/  ULEA UR5, UR41, UR45, 0xa ;  /* 0x0000002d29057291 */ /* 0x000fe4000f8e503f */
[----:B------:R-:W-:Y:S01]  /*1530*/  USHF.R.U32.HI UR4, URZ, 0x4, UR4 ;  /* 0x000000043f047899 */ /* 0x000fe20008011604 */
[----:B------:R-:W-:Y:S01]  /*1540*/  UMOV UR9, 0x40000040 ;  /* 0x4000004000097882 */ /* 0x000fe20000000000 */
[----:B------:R-:W-:-:S02]  /*1550*/  UMOV UR11, 0x40000040 ;  /* 0x40000040000b7882 */ /* 0x000fc40000000000 */
[----:B------:R-:W-:Y:S01]  /*1560*/  ULOP3.LUT UR4, UR4, 0x3fff, URZ, 0xc0, !UPT ;  /* 0x00003fff04047892 */ /* 0x000fe2000f8ec03f */
[----:B------:R-:W-:-:S03]  /*1570*/  UMOV UR8, UR5 ;  /* 0x0000000500087c82 */ /* 0x000fc60008000000 */
[----:B------:R-:W-:-:S04]  /*1580*/  ULOP3.LUT UR4, UR4, 0x10000, URZ, 0xfc, !UPT ;  /* 0x0001000004047892 */ /* 0x000fc8000f8efc3f */
[----:B------:R-:W-:-:S07]  /*1590*/  ULEA UR6, UR41, UR4, 0xa ;  /* 0x0000000429067291 */ /* 0x000fce000f8e503f */
[----:B------:R-:W-:Y:S02]  /*15a0*/  UMOV UR10, UR6 ;  /* 0x00000006000a7c82 */ /* 0x000fe40008000000 */
[----:B------:R-:W-:Y:S01]  /*15b0*/  HGMMA.64x128x16.F32.BF16 R24, gdesc[UR8], RZ, !UPT, gsb0 ;  /* 0x01e00000081879f0 */ /* 0x000fe2000c0018ff */
[----:B------:R-:W-:Y:S02]  /*15c0*/  UIADD3 UR8, UR5, 0x2, URZ ;  /* 0x0000000205087890 */ /* 0x000fe4000fffe03f */
[----:B------:R-:W-:Y:S01]  /*15d0*/  UIADD3 UR10, UR6, 0x2, URZ ;  /* 0x00000002060a7890 */ /* 0x000fe2000fffe03f */
[----:B------:R-:W-:Y:S01]  /*15e0*/  UMOV UR9, 0x40000040 ;  /* 0x4000004000097882 */ /* 0x000fe20000000000 */
[----:B------:R-:W-:Y:S01]  /*15f0*/  UMOV UR11, 0x40000040 ;  /* 0x40000040000b7882 */ /* 0x000fe20000000000 */
[----:B------:R-:W-:Y:S02]  /*1600*/  WARPGROUP.DEPBAR.LE gsb0, 0x0 ;  /* 0x00008000000079c5 */ /* 0x000fe40000010000 */
[----:B------:R-:W-:-:S06]  /*1610*/  WARPGROUP.ARRIVE ;  /* 0x00000000000079c5 */ /* 0x000fcc0000000000 */
[----:B------:R-:W-:Y:S01]  /*1620*/  HGMMA.64x128x16.F32.BF16 R24, gdesc[UR8], R24, gsb0 ;  /* 0x01e00000081879f0 */ /* 0x000fe20008001818 */
        /* <DEDUP_REMOVED lines=13> */
[----:B------:R-:W-:Y:S03]  /*1700*/  HGMMA.64x128x16.F32.BF16 R24, gdesc[UR8], R24, gsb0 ;  /* 0x01e00000081879f0 */ /* 0x000fe60008001818 */
[----:B------:R-:W-:Y:S02]  /*1710*/  WARPGROUP.DEPBAR.LE gsb0, 0x0 ;  /* 0x00008000000079c5 */ /* 0x000fe40000010000 */
[----:B------:R-:W-:Y:S05]  /*1720*/  @!P2 BRA `(.L_x_18) ;  /* 0x00000004001ca947 */ /* 0x000fea0003800000 */
[----:B------:R-:W-:Y:S01]  /*1730*/  UIADD3 UR5, UR41, 0x1, URZ ;  /* 0x0000000129057890 */ /* 0x000fe2000fffe03f */
[----:B01----:R-:W-:-:S03]  /*1740*/  IMAD.U32 R0, RZ, RZ, UR44 ;  /* 0x0000002cff007e24 */ /* 0x003fc6000f8e00ff */
[----:B------:R-:W-:-:S04]  /*1750*/  UISETP.NE.AND UP0, UPT, UR5, 0x6, UPT ;  /* 0x000000060500788c */ /* 0x000fc8000bf05270 */
[----:B------:R-:W-:Y:S02]  /*1760*/  USEL UR6, URZ, 0x1, UP0 ;  /* 0x000000013f067887 */ /* 0x000fe40008000000 */
[----:B------:R-:W-:Y:S02]  /*1770*/  USEL UR5, UR5, URZ, UP0 ;  /* 0x0000003f05057287 */ /* 0x000fe40008000000 */
[----:B------:R-:W-:-:S06]  /*1780*/  ULOP3.LUT UR6, UR40, UR6, URZ, 0x3c, !UPT ;  /* 0x0000000628067292 */ /* 0x000fcc000f8e3c3f */
[----:B------:R-:W-:Y:S01]  /*1790*/  IMAD.U32 R5, RZ, RZ, UR6 ;  /* 0x00000006ff057e24 */ /* 0x000fe2000f8e00ff */
[----:B------:R-:W-:-:S06]  /*17a0*/  UMOV UR6, UR41 ;  /* 0x0000002900067c82 */ /* 0x000fcc0008000000 */
.L_x_25:
[----:B01----:R-:W-:Y:S05]  /*17b0*/  @!P0 BRA `(.L_x_19) ;  /* 0x0000000000048947 */ /* 0x003fea0003800000 */
[----:B------:R-:W-:Y:S01]  /*17c0*/  BPT.TRAP 0x1 ;  /* 0x000000040000795c */ /* 0x000fe20000300000 */
.L_x_19:
[----:B------:R-:W0:Y:S01]  /*17d0*/  S2UR UR8, SR_CgaCtaId ;  /* 0x00000000000879c3 */ /* 0x000e220000008800 */
[----:B------:R-:W-:Y:S01]  /*17e0*/  UMOV UR7, 0x400 ;  /* 0x0000040000077882 */ /* 0x000fe20000000000 */
[----:B------:R-:W-:Y:S01]  /*17f0*/  SHF.L.U32 R3, R5, 0x1f, RZ ;  /* 0x0000001f05037819 */ /* 0x000fe200000006ff */
[----:B0-----:R-:W-:-:S04]  /*1800*/  ULEA UR13, UR8, UR7, 0x18 ;  /* 0x00000007080d7291 */ /* 0x001fc8000f8ec03f */
[----:B------:R-:W-:-:S09]  /*1810*/  ULEA UR7, UR5, UR13, 0x3 ;  /* 0x0000000d05077291 */ /* 0x000fd2000f8e183f */
[----:B------:R0:W1:Y:S01]  /*1820*/  SYNCS.PHASECHK.TRANS64.TRYWAIT P1, [UR7], R3 ;  /* 0x00000003ff0075a7 */ /* 0x0000620008020147 */
[----:B------:R-:W-:Y:S05]  /*1830*/  @!P0 BRA `(.L_x_20) ;  /* 0x0000000000048947 */ /* 0x000fea0003800000 */
[----:B------:R-:W-:Y:S01]  /*1840*/  BPT.TRAP 0x1 ;  /* 0x000000040000795c */ /* 0x000fe20000300000 */
.L_x_20:
[----:B-1----:R-:W-:Y:S05]  /*1850*/  @P1 BRA `(.L_x_21) ;  /* 0x0000000000081947 */ /* 0x002fea0003800000 */
[----:B------:R-:W1:Y:S02]  /*1860*/  SYNCS.PHASECHK.TRANS64.TRYWAIT P1, [UR7], R3 ;  /* 0x00000003ff0075a7 */ /* 0x000e640008020147 */
[----:B-1----:R-:W-:Y:S05]  /*1870*/  @!P1 BRA `(.L_x_22) ;  /* 0x0000006000f89947 */ /* 0x002fea0003800000 */
.L_x_21:
[----:B------:R-:W-:Y:S01]  /*1880*/  ULEA UR7, UR5, UR45, 0xa ;  /* 0x0000002d05077291 */ /* 0x000fe2000f8e503f */
[----:B------:R-:W-:Y:S01]  /*1890*/  WARPGROUP.ARRIVE ;  /* 0x00000000000079c5 */ /* 0x000fe20000000000 */
[----:B------:R-:W-:Y:S01]  /*18a0*/  ULEA UR12, UR5, UR4, 0xa ;  /* 0x00000004050c7291 */ /* 0x000fe2000f8e503f */
[----:B------:R-:W-:Y:S01]  /*18b0*/  UMOV UR9, 0x40000040 ;  /* 0x4000004000097882 */ /* 0x000fe20000000000 */
[----:B------:R-:W-:-:S03]  /*18c0*/  UMOV UR11, 0x40000040 ;  /* 0x40000040000b7882 */ /* 0x000fc60000000000 */
[----:B------:R-:W-:Y:S02]  /*18d0*/  UMOV UR8, UR7 ;  /* 0x0000000700087c82 */ /* 0x000fe40008000000 */
[----:B------:R-:W-:Y:S02]  /*18e0*/  UMOV UR10, UR12 ;  /* 0x0000000c000a7c82 */ /* 0x000fe40008000000 */
[----:B------:R-:W-:Y:S01]  /*18f0*/  HGMMA.64x128x16.F32.BF16 R24, gdesc[UR8], R24, gsb0 ;  /* 0x01e00000081879f0 */ /* 0x000fe20008001818 */
[----:B------:R-:W-:Y:S02]  /*1900*/  UIADD3 UR8, UR7, 0x2, URZ ;  /* 0x0000000207087890 */ /* 0x000fe4000fffe03f */
[----:B------:R-:W-:Y:S01]  /*1910*/  UIADD3 UR10, UR12, 0x2, URZ ;  /* 0x000000020c0a7890 */ /* 0x000fe2000fffe03f */
[----:B------:R-:W-:Y:S01]  /*1920*/  UMOV UR9, 0x40000040 ;  /* 0x4000004000097882 */ /* 0x000fe20000000000 */
[----:B------:R-:W-:Y:S01]  /*1930*/  UMOV UR11, 0x40000040 ;  /* 0x40000040000b7882 */ /* 0x000fe20000000000 */
[----:B------:R-:W-:-:S02]  /*1940*/  WARPGROUP.DEPBAR.LE gsb0, 0x0 ;  /* 0x00008000000079c5 */ /* 0x000fc40000010000 */
        /* <DEDUP_REMOVED lines=18> */
[----:B------:R-:W-:Y:S01]  /*1a70*/  BPT.TRAP 0x1 ;  /* 0x000000040000795c */ /* 0x000fe20000300000 */
.L_x_23:
[----:B------:R-:W-:Y:S01]  /*1a80*/  ULEA UR7, UR6, UR13, 0x3 ;  /* 0x0000000d06077291 */ /* 0x000fe2000f8e183f */
[----:B------:R-:W-:-:S03]  /*1a90*/  ISETP.GT.U32.AND P1, PT, R18, 0x1, PT ;  /* 0x000000011200780c */ /* 0x000fc60003f24070 */
[----:B------:R-:W-:-:S04]  /*1aa0*/  UIADD3 UR7, UR7, 0x30, URZ ;  /* 0x0000003007077890 */ /* 0x000fc8000fffe03f */
[----:B------:R-:W-:-:S09]  /*1ab0*/  UPRMT UR7, URZ, 0x654, UR7 ;  /* 0x000006543f077896 */ /* 0x000fd20008000007 */
[----:B------:R-:W-:Y:S01]  /*1ac0*/  SYNCS.ARRIVE.TRANS64.RED.A1T0 RZ, [UR7], RZ ;  /* 0x000000ffffff79a7 */ /* 0x000fe20008100407 */
[----:B------:R-:W-:Y:S05]  /*1ad0*/  @P1 BRA `(.L_x_24) ;  /* 0x0000000000041947 */ /* 0x000fea0003800000 */
[----:B------:R-:W-:Y:S01]  /*1ae0*/  BPT.TRAP 0x1 ;  /* 0x000000040000795c */ /* 0x000fe20000300000 */
.L_x_24:
[----:B------:R-:W-:Y:S01]  /*1af0*/  UIADD3 UR5, UR5, 0x1, URZ ;  /* 0x0000000105057890 */ /* 0x000fe2000fffe03f */
[C---:B------:R-:W-:Y:S01]  /*1b00*/  ISETP.GT.AND P1, PT, R0.reuse, 0x1, PT ;  /* 0x000000010000780c */ /* 0x040fe20003f24270 */
[----:B------:R-:W-:Y:S01]  /*1b10*/  UIADD3 UR6, UR6, 0x1, URZ ;  /* 0x0000000106067890 */ /* 0x000fe2000fffe03f */
[----:B------:R-:W-:Y:S01]  /*1b20*/  VIADD R0, R0, 0xffffffff ;  /* 0xffffffff00007836 */ /* 0x000fe20000000000 */
[----:B------:R-:W-:Y:S02]  /*1b30*/  UISETP.NE.AND UP0, UPT, UR5, 0x6, UPT ;  /* 0x000000060500788c */ /* 0x000fe4000bf05270 */
[----:B------:R-:W-:Y:S02]  /*1b40*/  UISETP.NE.AND UP1, UPT, UR6, 0x6, UPT ;  /* 0x000000060600788c */ /* 0x000fe4000bf25270 */
[----:B------:R-:W-:Y:S02]  /*1b50*/  USEL UR7, URZ, 0x1, UP0 ;  /* 0x000000013f077887 */ /* 0x000fe40008000000 */
[----:B------:R-:W-:-:S02]  /*1b60*/  USEL UR5, UR5, URZ, UP0 ;  /* 0x0000003f05057287 */ /* 0x000fc40008000000 */
[----:B------:R-:W-:Y:S02]  /*1b70*/  USEL UR6, UR6, URZ, UP1 ;  /* 0x0000003f06067287 */ /* 0x000fe40008800000 */
[----:B------:R-:W-:Y:S01]  /*1b80*/  LOP3.LUT R5, R5, UR7, RZ, 0x3c, !PT ;  /* 0x0000000705057c12 */ /* 0x000fe2000f8e3cff */
[----:B------:R-:W-:Y:S09]  /*1b90*/  @P1 BRA `(.L_x_25) ;  /* 0xfffffffc00041947 */ /* 0x000ff2000383ffff */
.L_x_18:
[----:B01----:R-:W0:Y:S02]  /*1ba0*/  LDC R0, c[0x0][0x28c] ;  /* 0x0000a300ff007b82 */ /* 0x003e240000000800 */
[----:B0-----:R-:W-:-:S13]  /*1bb0*/  ISETP.GE.AND P1, PT, R0, 0x1, PT ;  /* 0x000000010000780c */ /* 0x001fda0003f26270 */
[----:B------:R-:W-:Y:S05]  /*1bc0*/  @!P1 BRA `(.L_x_26) ;  /* 0x0000000000409947 */ /* 0x000fea0003800000 */
[----:B------:R-:W-:Y:S05]  /*1bd0*/  @!P0 BRA `(.L_x_27) ;  /* 0x0000000000048947 */ /* 0x000fea0003800000 */
[----:B------:R-:W-:Y:S01]  /*1be0*/  BPT.TRAP 0x1 ;  /* 0x000000040000795c */ /* 0x000fe20000300000 */
.L_x_27:
[----:B------:R-:W0:Y:S01]  /*1bf0*/  S2UR UR7, SR_CgaCtaId ;  /* 0x00000000000779c3 */ /* 0x000e220000008800 */
[----:B------:R-:W-:Y:S01]  /*1c00*/  UIADD3 UR6, UR44, UR41, URZ ;  /* 0x000000292c067290 */ /* 0x000fe2000fffe03f */
[----:B------:R-:W-:-:S03]  /*1c10*/  ISETP.GT.U32.AND P0, PT, R18, 0x1, PT ;  /* 0x000000011200780c */ /* 0x000fc60003f04070 */
[----:B------:R-:W-:-:S04]  /*1c20*/  UIMAD.WIDE.U32 UR4, UR6, -0x55555555, URZ ;  /* 0xaaaaaaab060478a5 */ /* 0x000fc8000f8e003f */
[----:B------:R-:W-:-:S03]  /*1c30*/  USHF.R.U32.HI UR4, URZ, 0x2, UR5 ;  /* 0x000000023f047899 */ /* 0x000fc60008011605 */
[----:B------:R-:W-:Y:S01]  /*1c40*/  UMOV UR5, 0x400 ;  /* 0x0000040000057882 */ /* 0x000fe20000000000 */
[----:B------:R-:W-:Y:S02]  /*1c50*/  UIMAD UR6, UR4, -0x6, UR6 ;  /* 0xfffffffa040678a4 */ /* 0x000fe4000f8e0206 */
[----:B0-----:R-:W-:-:S04]  /*1c60*/  ULEA UR5, UR7, UR5, 0x18 ;  /* 0x0000000507057291 */ /* 0x001fc8000f8ec03f */
[----:B------:R-:W-:-:S04]  /*1c70*/  ULEA UR6, UR6, UR5, 0x3 ;  /* 0x0000000506067291 */ /* 0x000fc8000f8e183f */
[----:B------:R-:W-:-:S04]  /*1c80*/  UIADD3 UR6, UR6, 0x30, URZ ;  /* 0x0000003006067890 */ /* 0x000fc8000fffe03f */
[----:B------:R-:W-:-:S09]  /*1c90*/  UPRMT UR6, URZ, 0x654, UR6 ;  /* 0x000006543f067896 */ /* 0x000fd20008000006 */
[----:B------:R-:W-:Y:S01]  /*1ca0*/  SYNCS.ARRIVE.TRANS64.RED.A1T0 RZ, [UR6], RZ ;  /* 0x000000ffffff79a7 */ /* 0x000fe20008100406 */
[----:B------:R-:W-:Y:S05]  /*1cb0*/  @P0 BRA `(.L_x_26) ;  /* 0x0000000000040947 */ /* 0x000fea0003800000 */
[----:B------:R-:W-:Y:S01]  /*1cc0*/  BPT.TRAP 0x1 ;  /* 0x000000040000795c */ /* 0x000fe20000300000 */
.L_x_26:
[----:B------:R-:W-:Y:S01]  /*1cd0*/  IMAD.SHL.U32 R6, R100, 0x80, RZ ;  /* 0x0000008064067824 */ /* 0x000fe200078e00ff */
[----:B------:R-:W-:Y:S01]  /*1ce0*/  UIADD3 UR41, UR43, UR41, URZ ;  /* 0x000000292b297290 */ /* 0x000fe2000fffe03f */
[----:B------:R-:W-:Y:S01]  /*1cf0*/  SHF.R.S32.HI R11, RZ, 0x1f, R99 ;  /* 0x0000001fff0b7819 */ /* 0x000fe20000011463 */
[----:B------:R-:W-:Y:S01]  /*1d00*/  UISETP.GE.U32.AND UP1, UPT, UR43, 0x6, UPT ;  /* 0x000000062b00788c */ /* 0x000fe2000bf26070 */
[----:B------:R-:W-:Y:S01]  /*1d10*/  IMAD.SHL.U32 R10, R101, 0x80, RZ ;  /* 0x00000080650a7824 */ /* 0x000fe200078e00ff */
[----:B------:R-:W-:Y:S01]  /*1d20*/  ULDC UR7, c[0x0][0x288] ;  /* 0x0000a20000077ab9 */ /* 0x000fe20000000800 */
[C---:B------:R-:W-:Y:S01]  /*1d30*/  LOP3.LUT R8, R6.reuse, 0x6, R93, 0xf8, !PT ;  /* 0x0000000606087812 */ /* 0x040fe200078ef85d */
[----:B------:R-:W-:Y:S01]  /*1d40*/  UISETP.GT.U32.AND UP0, UPT, UR41, 0x5, UPT ;  /* 0x000000052900788c */ /* 0x000fe2000bf04070 */
[----:B------:R-:W-:Y:S01]  /*1d50*/  ISETP.GE.AND P0, PT, R6, UR7, PT ;  /* 0x0000000706007c0c */ /* 0x000fe2000bf06270 */
[----:B------:R-:W-:Y:S01]  /*1d60*/  ULDC.64 UR4, c[0x0][0x5d0] ;  /* 0x0001740000047ab9 */ /* 0x000fe20000000a00 */
[--C-:B------:R-:W-:Y:S01]  /*1d70*/  SHF.R.S32.HI R9, RZ, 0x1f, R8.reuse ;  /* 0x0000001fff097819 */ /* 0x100fe20000011408 */
[----:B------:R-:W-:Y:S01]  /*1d80*/  ULDC UR10, c[0x0][0x284] ;  /* 0x0000a100000a7ab9 */ /* 0x000fe20000000800 */
[----:B------:R-:W-:Y:S01]  /*1d90*/  IMAD R0, R11, UR4, RZ ;  /* 0x000000040b007c24 */ /* 0x000fe2000f8e02ff */
[----:B------:R-:W-:Y:S01]  /*1da0*/  UISETP.LT.U32.AND UP0, UPT, UR43, 0x6, UP0 ;  /* 0x000000062b00788c */ /* 0x000fe20008701070 */
[----:B------:R-:W-:Y:S01]  /*1db0*/  ISETP.GE.OR P0, PT, R10, UR10, P0 ;  /* 0x0000000a0a007c0c */ /* 0x000fe20008706670 */
[----:B------:R-:W-:Y:S01]  /*1dc0*/  IMAD.WIDE.U32 R4, R99, UR4, R8 ;  /* 0x0000000463047c25 */ /* 0x000fe2000f8e0008 */
[----:B------:R-:W-:Y:S01]  /*1dd0*/  ULDC.64 UR8, c[0x0][0x5c8] ;  /* 0x0001720000087ab9 */ /* 0x000fe20000000a00 */
[----:B------:R-:W-:-:S02]  /*1de0*/  USEL UR6, URZ, 0x1, !UP0 ;  /* 0x000000013f067887 */ /* 0x000fc4000c000000 */
[----:B------:R-:W-:Y:S01]  /*1df0*/  IMAD R3, R99, UR5, R0 ;  /* 0x0000000563037c24 */ /* 0x000fe2000f8e0200 */
[----:B------:R-:W-:Y:S01]  /*1e00*/  @UP1 UIMAD.WIDE.U32 UR4, UR41, -0x55555555, URZ ;  /* 0xaaaaaaab290418a5 */ /* 0x000fe2000f8e003f */
[----:B------:R-:W-:Y:S01]  /*1e10*/  IMAD.WIDE R100, R101, 0x80, R22 ;  /* 0x0000008065647825 */ /* 0x000fe200078e0216 */
[----:B------:R-:W-:Y:S02]  /*1e20*/  ULOP3.LUT UR40, UR40, UR6, URZ, 0x3c, !UPT ;  /* 0x0000000628287292 */ /* 0x000fe4000f8e3c3f */
[----:B------:R-:W-:Y:S01]  /*1e30*/  @UP1 USHF.R.U32.HI UR4, URZ, 0x2, UR5 ;  /* 0x000000023f041899 */ /* 0x000fe20008011605 */
[----:B------:R-:W-:Y:S02]  /*1e40*/  IMAD.IADD R5, R5, 0x1, R3 ;  /* 0x0000000105057824 */ /* 0x000fe400078e0203 */
[----:B------:R-:W-:Y:S01]  /*1e50*/  IMAD R3, R101, UR8, RZ ;  /* 0x0000000865037c24 */ /* 0x000fe2000f8e02ff */
[----:B------:R-:W-:Y:S01]  /*1e60*/  @UP1 ULOP3.LUT UR40, UR40, 0x1, UR4, 0x78, !UPT ;  /* 0x0000000128281892 */ /* 0x000fe2000f8e7804 */
[----:B------:R-:W-:-:S04]  /*1e70*/  IMAD.WIDE.U32 R102, R100, UR8, R4 ;  /* 0x0000000864667c25 */ /* 0x000fc8000f8e0004 */
[----:B------:R-:W-:Y:S02]  /*1e80*/  IMAD R7, R100, UR9, R3 ;  /* 0x0000000964077c24 */ /* 0x000fe4000f8e0203 */
[----:B------:R-:W-:Y:S01]  /*1e90*/  IMAD.MOV.U32 R0, RZ, RZ, -0x1 ;  /* 0xffffffffff007424 */ /* 0x000fe200078e00ff */
[----:B------:R-:W-:Y:S06]  /*1ea0*/  @P0 BRA `(.L_x_28) ;  /* 0x00000040001c0947 */ /* 0x000fec0003800000 */
[----:B-----5:R-:W-:Y:S01]  /*1eb0*/  FSETP.NEU.AND P0, PT, R88, RZ, PT ;  /* 0x000000ff5800720b */ /* 0x020fe20003f0d000 */
[----:B------:R-:W-:Y:S01]  /*1ec0*/  IMAD.IADD R4, R89, 0x1, -R6 ;  /* 0x0000000159047824 */ /* 0x000fe200078e0a06 */
[----:B------:R-:W-:Y:S01]  /*1ed0*/  BSSY B0, `(.L_x_28) ;  /* 0x0000404000007945 */ /* 0x000fe20003800000 */
[----:B------:R-:W-:Y:S02]  /*1ee0*/  IMAD.IADD R3, R97, 0x1, -R10 ;  /* 0x0000000161037824 */ /* 0x000fe400078e0a0a */
[----:B------:R-:W-:Y:S01]  /*1ef0*/  IMAD.IADD R113, R103, 0x1, R7 ;  /* 0x0000000167717824 */ /* 0x000fe200078e0207 */
[----:B------:R-:W-:-:S04]  /*1f00*/  ISETP.GT.AND P2, PT, R4, RZ, PT ;  /* 0x000000ff0400720c */ /* 0x000fc80003f44270 */
[----:B------:R-:W-:-:S03]  /*1f10*/  ISETP.GT.AND P1, PT, R3, RZ, P2 ;  /* 0x000000ff0300720c */ /* 0x000fc60001724270 */
[----:B------:R-:W-:Y:S10]  /*1f20*/  @!P0 BRA `(.L_x_29) ;  /* 0x0000002c00288947 */ /* 0x000ff40003800000 */
[----:B------:R-:W0:Y:S01]  /*1f30*/  LDC.64 R106, c[0x0][0x5b8] ;  /* 0x00016e00ff6a7b82 */ /* 0x000e220000000a00 */
[----:B------:R-:W-:-:S07]  /*1f40*/  ULDC.64 UR4, c[0x0][0x5c0] ;  /* 0x0001700000047ab9 */ /* 0x000fce0000000a00 */
[----:B------:R-:W1:Y:S08]  /*1f50*/  LDC.64 R108, c[0x0][0x5b0] ;  /* 0x00016c00ff6c7b82 */ /* 0x000e700000000a00 */
[----:B------:R-:W2:Y:S01]  /*1f60*/  LDC.64 R110, c[0x0][0x5a8] ;  /* 0x00016a00ff6e7b82 */ /* 0x000ea20000000a00 */
[-C--:B0-----:R-:W-:Y:S02]  /*1f70*/  IMAD R6, R11, R106.reuse, RZ ;  /* 0x0000006a0b067224 */ /* 0x081fe400078e02ff */
[----:B------:R-:W-:-:S04]  /*1f80*/  IMAD.WIDE.U32 R104, R99, R106, R8 ;  /* 0x0000006a63687225 */ /* 0x000fc800078e0008 */
[----:B------:R-:W-:Y:S02]  /*1f90*/  IMAD R103, R99, R107, R6 ;  /* 0x0000006b63677224 */ /* 0x000fe400078e0206 */
[-C--:B-1----:R-:W-:Y:S02]  /*1fa0*/  IMAD R5, R101, R108.reuse, RZ ;  /* 0x0000006c65057224 */ /* 0x082fe400078e02ff */
[----:B------:R-:W-:Y:S02]  /*1fb0*/  IMAD.IADD R13, R105, 0x1, R103 ;  /* 0x00000001690d7824 */ /* 0x000fe400078e0267 */
[----:B------:R-:W-:Y:S02]  /*1fc0*/  IMAD.MOV.U32 R12, RZ, RZ, R104 ;  /* 0x000000ffff0c7224 */ /* 0x000fe400078e0068 */
[C---:B------:R-:W-:Y:S02]  /*1fd0*/  IMAD R107, R100.reuse, R109, R5 ;  /* 0x0000006d646b7224 */ /* 0x040fe400078e0205 */
[----:B------:R-:W-:-:S04]  /*1fe0*/  IMAD.WIDE.U32 R6, R100, R108, R12 ;  /* 0x0000006c64067225 */ /* 0x000fc800078e000c */
[----:B------:R-:W-:Y:S01]  /*1ff0*/  IMAD.IADD R5, R7, 0x1, R107 ;  /* 0x0000000107057824 */ /* 0x000fe200078e026b */
[----:B--2---:R-:W-:-:S04]  /*2000*/  LEA R14, P0, R6, R110, 0x1 ;  /* 0x0000006e060e7211 */ /* 0x004fc800078008ff */
[----:B------:R-:W-:-:S05]  /*2010*/  LEA.HI.X R15, R6, R111, R5, 0x1, P0 ;  /* 0x0000006f060f7211 */ /* 0x000fca00000f0c05 */
[----:B------:R0:W2:Y:S01]  /*2020*/  @P1 LDG.E.LTC128B.U16 R5, desc[UR38][R14.64] ;  /* 0x000000260e051981 */ /* 0x0000a2000c1e1520 */
[----:B------:R-:W-:Y:S01]  /*2030*/  LEA R10, P0, R102, UR4, 0x1 ;  /* 0x00000004660a7c11 */ /* 0x000fe2000f8008ff */
[----:B------:R-:W-:Y:S01]  /*2040*/  IMAD.WIDE.U32 R6, R100, R108, R8 ;  /* 0x0000006c64067225 */ /* 0x000fe200078e0008 */
[----:B------:R-:W-:Y:S03]  /*2050*/  BSSY B1, `(.L_x_30) ;  /* 0x0000012000017945 */ /* 0x000fe60003800000 */
[----:B------:R-:W-:Y:S02]  /*2060*/  IMAD.IADD R7, R107, 0x1, R7 ;  /* 0x000000016b077824 */ /* 0x000fe400078e0207 */
[----:B------:R-:W-:Y:S01]  /*2070*/  IMAD.WIDE.U32 R20, R99, R106, R6 ;  /* 0x0000006a63147225 */ /* 0x000fe200078e0006 */
[----:B0-----:R-:W-:-:S03]  /*2080*/  SHF.L.U64.HI R15, R108, 0x3, R109 ;  /* 0x000000036c0f7819 */ /* 0x001fc6000001026d */
[----:B------:R-:W-:Y:S01]  /*2090*/  IMAD.IADD R7, R103, 0x1, R21 ;  /* 0x0000000167077824 */ /* 0x000fe200078e0215 */
[----:B------:R-:W-:Y:S01]  /*20a0*/  LEA R6, P4, R20, R110, 0x1 ;  /* 0x0000006e14067211 */ /* 0x000fe200078808ff */
[----:B------:R-:W-:-:S03]  /*20b0*/  IMAD.SHL.U32 R14, R108, 0x8, RZ ;  /* 0x000000086c0e7824 */ /* 0x000fc600078e00ff */
[----:B------:R-:W-:Y:S01]  /*20c0*/  LEA.HI.X R7, R20, R111, R7, 0x1, P4 ;  /* 0x0000006f14077211 */ /* 0x000fe200020f0c07 */
[----:B--2---:R-:W-:-:S04]  /*20d0*/  IMAD.U32 R11, R5, 0x10000, RZ ;  /* 0x00010000050b7824 */ /* 0x004fc800078e00ff */
[----:B------:R-:W-:-:S04]  /*20e0*/  FMUL R11, R11, R88 ;  /* 0x000000580b0b7220 */ /* 0x000fc80000400000 */
[----:B------:R-:W-:Y:S01]  /*20f0*/  FFMA R24, R24, R19, R11 ;  /* 0x0000001318187223 */ /* 0x000fe2000000000b */
[----:B------:R-:W-:Y:S02]  /*2100*/  LEA.HI.X R11, R102, UR5, R113, 0x1, P0 ;  /* 0x00000005660b7c11 */ /* 0x000fe400080f0c71 */
[----:B------:R-:W-:Y:S02]  /*2110*/  ISETP.GT.AND P0, PT, R4, 0x1, PT ;  /* 0x000000010400780c */ /* 0x000fe40003f04270 */
[----:B------:R-:W-:Y:S02]  /*2120*/  F2FP.BF16.F32.PACK_AB R24, RZ, R24 ;  /* 0x00000018ff18723e */ /* 0x000fe400000010ff */
[----:B------:R-:W-:-:S03]  /*2130*/  ISETP.GT.AND P3, PT, R3, RZ, P0 ;  /* 0x000000ff0300720c */ /* 0x000fc60000764270 */
[----:B------:R0:W-:Y:S10]  /*2140*/  @P1 STG.E.U16 desc[UR38][R10.64], R24 ;  /* 0x000000180a001986 */ /* 0x0001f4000c101526 */
[----:B------:R-:W-:Y:S05]  /*2150*/  @!P3 BRA `(.L_x_31) ;  /* 0x000000000004b947 */ /* 0x000fea0003800000 */
[----:B------:R1:W5:Y:S02]  /*2160*/  LDG.E.LTC128B.U16 R5, desc[UR38][R6.64+0x2] ;  /* 0x0000022606057981 */ /* 0x000364000c1e1520 */
.L_x_31:
[----:B------:R-:W-:Y:S05]  /*2170*/  BSYNC B1 ;  /* 0x0000000000017941 */ /* 0x000fea0003800000 */
.L_x_30:
[----:B-----5:R-:W-:Y:S01]  /*2180*/  IMAD.U32 R101, R5, 0x10000, RZ ;  /* 0x0001000005657824 */ /* 0x020fe200078e00ff */
[----:B------:R-:W-:Y:S01]  /*2190*/  ISETP.GT.AND P2, PT, R3, 0x8, P2 ;  /* 0x000000080300780c */ /* 0x000fe20001744270 */
[----:B------:R-:W-:Y:S01]  /*21a0*/  IMAD.WIDE.U32 R20, R100, R108, R14 ;  /* 0x0000006c64147225 */ /* 0x000fe200078e000e */
[----:B0-----:R-:W-:-:S03]  /*21b0*/  PRMT R24, R5, 0x7610, R24 ;  /* 0x0000761005187816 */ /* 0x001fc60000000018 */
[----:B------:R-:W-:Y:S01]  /*21c0*/  FMUL R12, R101, R88 ;  /* 0x00000058650c7220 */ /* 0x000fe20000400000 */
[----:B------:R-:W-:Y:S01]  /*21d0*/  IMAD.IADD R107, R107, 0x1, R21 ;  /* 0x000000016b6b7824 */ /* 0x000fe200078e0215 */
[----:B------:R-:W-:Y:S02]  /*21e0*/  IADD3 R104, P1, R104, R20, RZ ;  /* 0x0000001468687210 */ /* 0x000fe40007f3e0ff */
[----:B------:R-:W-:-:S03]  /*21f0*/  FFMA R12, R25, R19, R12 ;  /* 0x00000013190c7223 */ /* 0x000fc6000000000c */
[----:B------:R-:W-:Y:S02]  /*2200*/  IMAD.X R13, R107, 0x1, R13, P1 ;  /* 0x000000016b0d7824 */ /* 0x000fe400008e060d */
[----:B------:R-:W-:Y:S02]  /*2210*/  F2FP.BF16.F32.PACK_AB R12, RZ, R12 ;  /* 0x0000000cff0c723e */ /* 0x000fe400000010ff */
[----:B------:R-:W-:Y:S02]  /*2220*/  LEA R14, P1, R104, R110, 0x1 ;  /* 0x0000006e680e7211 */ /* 0x000fe400078208ff */
[----:B------:R-:W-:Y:S02]  /*2230*/  PRMT R21, R12, 0x7610, R21 ;  /* 0x000076100c157816 */ /* 0x000fe40000000015 */
[----:B------:R-:W-:-:S03]  /*2240*/  LEA.HI.X R15, R104, R111, R13, 0x1, P1 ;  /* 0x0000006f680f7211 */ /* 0x000fc600008f0c0d */
[----:B------:R0:W-:Y:S04]  /*2250*/  @P3 STG.E.U16 desc[UR38][R10.64+0x2], R21 ;  /* 0x000002150a003986 */ /* 0x0001e8000c101526 */
[----:B------:R-:W2:Y:S01]  /*2260*/  @P2 LDG.E.LTC128B.U16 R24, desc[UR38][R14.64] ;  /* 0x000000260e182981 */ /* 0x000ea2000c1e1520 */
[----:B------:R-:W-:Y:S01]  /*2270*/  IADD3 R20, P1, R8, R20, RZ ;  /* 0x0000001408147210 */ /* 0x000fe20007f3e0ff */
[----:B------:R-:W-:Y:S01]  /*2280*/  BSSY B1, `(.L_x_32) ;  /* 0x0000011000017945 */ /* 0x000fe20003800000 */
[C---:B------:R-:W-:Y:S02]  /*2290*/  SHF.L.U64.HI R13, R92.reuse, 0x1, R91 ;  /* 0x000000015c0d7819 */ /* 0x040fe4000001025b */
[----:B------:R-:W-:Y:S01]  /*22a0*/  ISETP.GT.AND P0, PT, R3, 0x8, P0 ;  /* 0x000000080300780c */ /* 0x000fe20000704270 */
[----:B0-----:R-:W-:Y:S01]  /*22b0*/  IMAD.X R21, R9, 0x1, R107, P1 ;  /* 0x0000000109157824 */ /* 0x001fe200008e066b */
[----:B------:R-:W-:Y:S01]  /*22c0*/  LEA R12, P1, R92, R10, 0x1 ;  /* 0x0000000a5c0c7211 */ /* 0x000fe200078208ff */
[----:B------:R-:W-:-:S04]  /*22d0*/  IMAD.WIDE.U32 R20, R99, R106, R20 ;  /* 0x0000006a63147225 */ /* 0x000fc800078e0014 */
[----:B------:R-:W-:Y:S01]  /*22e0*/  IMAD.X R13, R13, 0x1, R11, P1 ;  /* 0x000000010d0d7824 */ /* 0x000fe200008e060b */
[----:B------:R-:W-:Y:S01]  /*22f0*/  LEA R8, P3, R20, R110, 0x1 ;  /* 0x0000006e14087211 */ /* 0x000fe200078608ff */
[----:B------:R-:W-:-:S05]  /*2300*/  IMAD.IADD R9, R103, 0x1, R21 ;  /* 0x0000000167097824 */ /* 0x000fca00078e0215 */
[----:B------:R-:W-:Y:S01]  /*2310*/  LEA.HI.X R9, R20, R111, R9, 0x1, P3 ;  /* 0x0000006f14097211 */ /* 0x000fe200018f0c09 */
[----:B--2---:R-:W-:-:S04]  /*2320*/  IMAD.U32 R5, R24, 0x10000, RZ ;  /* 0x0001000018057824 */ /* 0x004fc800078e00ff */
[----:B------:R-:W-:-:S04]  /*2330*/  FMUL R5, R5, R88 ;  /* 0x0000005805057220 */ /* 0x000fc80000400000 */
[----:B------:R-:W-:-:S05]  /*2340*/  FFMA R5, R26, R19, R5 ;  /* 0x000000131a057223 */ /* 0x000fca0000000005 */
[----:B------:R-:W-:-:S05]  /*2350*/  F2FP.BF16.F32.PACK_AB R5, RZ, R5 ;  /* 0x00000005ff05723e */ /* 0x000fca00000010ff */
[----:B------:R0:W-:Y:S01]  /*2360*/  @P2 STG.E.U16 desc[UR38][R12.64], R5 ;  /* 0x000000050c002986 */ /* 0x0001e2000c101526 */
[----:B------:R-:W-:Y:S05]  /*2370*/  @!P0 BRA `(.L_x_33) ;  /* 0x0000000000048947 */ /* 0x000fea0003800000 */
[----:B------:R2:W5:Y:S02]  /*2380*/  LDG.E.LTC128B.U16 R24, desc[UR38][R8.64+0x2] ;  /* 0x0000022608187981 */ /* 0x000564000c1e1520 */
.L_x_33:
[----:B------:R-:W-:Y:S05]  /*2390*/  BSYNC B1 ;  /* 0x0000000000017941 */ /* 0x000fea0003800000 */
.L_x_32:
[----:B0----5:R-:W-:Y:S01]  /*23a0*/  IMAD.U32 R5, R24, 0x10000, RZ ;  /* 0x0001000018057824 */ /* 0x021fe200078e00ff */
[----:B------:R-:W-:Y:S01]  /*23b0*/  ISETP.GT.AND P1, PT, R4, 0x8, PT ;  /* 0x000000080400780c */ /* 0x000fe20003f24270 */
[----:B------:R-:W-:Y:S02]  /*23c0*/  BSSY B1, `(.L_x_34) ;  /* 0x0000008000017945 */ /* 0x000fe40003800000 */
[----:B------:R-:W-:Y:S01]  /*23d0*/  FMUL R14, R5, R88 ;  /* 0x00000058050e7220 */ /* 0x000fe20000400000 */
[----:B------:R-:W-:-:S03]  /*23e0*/  ISETP.GT.AND P2, PT, R3, RZ, P1 ;  /* 0x000000ff0300720c */ /* 0x000fc60000f44270 */
[----:B------:R-:W-:-:S05]  /*23f0*/  FFMA R14, R27, R19, R14 ;  /* 0x000000131b0e7223 */ /* 0x000fca000000000e */
[----:B------:R-:W-:-:S05]  /*2400*/  F2FP.BF16.F32.PACK_AB R14, RZ, R14 ;  /* 0x0000000eff0e723e */ /* 0x000fca00000010ff */
[----:B------:R0:W-:Y:S01]  /*2410*/  @P0 STG.E.U16 desc[UR38][R12.64+0x2], R14 ;  /* 0x0000020e0c000986 */ /* 0x0001e2000c101526 */
[----:B------:R-:W-:Y:S05]  /*2420*/  @!P2 BRA `(.L_x_35) ;  /* 0x000000000004a947 */ /* 0x000fea0003800000 */
[----:B------:R3:W5:Y:S02]  /*2430*/  LDG.E.LTC128B.U16 R24, desc[UR38][R6.64+0x10] ;  /* 0x0000102606187981 */ /* 0x000764000c1e1520 */
.L_x_35:
[----:B------:R-:W-:Y:S05]  /*2440*/  BSYNC B1 ;  /* 0x0000000000017941 */ /* 0x000fea0003800000 */
.L_x_34:
[----:B-----5:R-:W-:Y:S01]  /*2450*/  IMAD.U32 R5, R24, 0x10000, RZ ;  /* 0x0001000018057824 */ /* 0x020fe200078e00ff */
        /* <DEDUP_REMOVED lines=9> */
.L_x_37:
[----:B------:R-:W-:Y:S05]  /*24f0*/  BSYNC B1 ;  /* 0x0000000000017941 */ /* 0x000fea0003800000 */
.L_x_36:
[----:B----45:R-:W-:Y:S01]  /*2500*/  IMAD.U32 R5, R24, 0x10000, RZ ;  /* 0x0001000018057824 */ /* 0x030fe200078e00ff */
[----:B------:R-:W-:Y:S01]  /*2510*/  ISETP.GT.AND P1, PT, R3, 0x8, P1 ;  /* 0x000000080300780c */ /* 0x000fe20000f24270 */
[----:B------:R-:W-:Y:S02]  /*2520*/  BSSY B1, `(.L_x_38) ;  /* 0x0000007000017945 */ /* 0x000fe40003800000 */
[----:B0-----:R-:W-:-:S04]  /*2530*/  FMUL R14, R5, R88 ;  /* 0x00000058050e7220 */ /* 0x001fc80000400000 */
[----:B------:R-:W-:-:S05]  /*2540*/  FFMA R14, R29, R19, R14 ;  /* 0x000000131d0e7223 */ /* 0x000fca000000000e */
[----:B------:R-:W-:-:S05]  /*2550*/  F2FP.BF16.F32.PACK_AB R14, RZ, R14 ;  /* 0x0000000eff0e723e */ /* 0x000fca00000010ff */
[----:B------:R0:W-:Y:S01]  /*2560*/  @P3 STG.E.U16 desc[UR38][R10.64+0x12], R14 ;  /* 0x0000120e0a003986 */ /* 0x0001e2000c101526 */
[----:B------:R-:W-:Y:S05]  /*2570*/  @!P1 BRA `(.L_x_39) ;  /* 0x0000000000049947 */ /* 0x000fea0003800000 */
[----:B------:R4:W5:Y:S02]  /*2580*/  LDG.E.LTC128B.U16 R24, desc[UR38][R8.64+0x10] ;  /* 0x0000102608187981 */ /* 0x000964000c1e1520 */
.L_x_39:
[----:B------:R-:W-:Y:S05]  /*2590*/  BSYNC B1 ;  /* 0x0000000000017941 */ /* 0x000fea0003800000 */
.L_x_38:
[----:B-----5:R-:W-:Y:S01]  /*25a0*/  IMAD.U32 R5, R24, 0x10000, RZ ;  /* 0x0001000018057824 */ /* 0x020fe200078e00ff */
[----:B------:R-:W-:Y:S01]  /*25b0*/  ISETP.GT.AND P0, PT, R3, 0x8, P0 ;  /* 0x000000080300780c */ /* 0x000fe20000704270 */
[----:B------:R-:W-:Y:S02]  /*25c0*/  BSSY B1, `(.L_x_40) ;  /* 0x0000007000017945 */ /* 0x000fe40003800000 */
[----:B------:R-:W-:-:S04]  /*25d0*/  FMUL R5, R5, R88 ;  /* 0x0000005805057220 */ /* 0x000fc80000400000 */
[----:B------:R-:W-:-:S05]  /*25e0*/  FFMA R5, R30, R19, R5 ;  /* 0x000000131e057223 */ /* 0x000fca0000000005 */
[----:B------:R-:W-:-:S05]  /*25f0*/  F2FP.BF16.F32.PACK_AB R5, RZ, R5 ;  /* 0x00000005ff05723e */ /* 0x000fca00000010ff */
[----:B------:R0:W-:Y:S01]  /*2600*/  @P1 STG.E.U16 desc[UR38][R12.64+0x10], R5 ;  /* 0x000010050c001986 */ /* 0x0001e2000c101526 */
[----:B------:R-:W-:Y:S05]  /*2610*/  @!P0 BRA `(.L_x_41) ;  /* 0x0000000000048947 */ /* 0x000fea0003800000 */
[----:B------:R0:W5:Y:S02]  /*2620*/  LDG.E.LTC128B.U16 R24, desc[UR38][R8.64+0x12] ;  /* 0x0000122608187981 */ /* 0x000164000c1e1520 */
.L_x_41:
[----:B------:R-:W-:Y:S05]  /*2630*/  BSYNC B1 ;  /* 0x0000000000017941 */ /* 0x000fea0003800000 */
.L_x_40:
        /* <DEDUP_REMOVED lines=10> */
.L_x_43:
[----:B------:R-:W-:Y:S05]  /*26e0*/  BSYNC B1 ;  /* 0x0000000000017941 */ /* 0x000fea0003800000 */
.L_x_42:
        /* <DEDUP_REMOVED lines=10> */
.L_x_45:
[----:B------:R-:W-:Y:S05]  /*2790*/  BSYNC B1 ;  /* 0x0000000000017941 */ /* 0x000fea0003800000 */
.L_x_44:
[----:B0----5:R-:W-:Y:S01]  /*27a0*/  IMAD.U32 R5, R24, 0x10000, RZ ;  /* 0x0001000018057824 */ /* 0x021fe200078e00ff */
        /* <DEDUP_REMOVED lines=8> */
.L_x_47:
[----:B------:R-:W-:Y:S05]  /*2830*/  BSYNC B1 ;  /* 0x0000000000017941 */ /* 0x000fea0003800000 */
.L_x_46:
        /* <DEDUP_REMOVED lines=9> */
.L_x_49:
[----:B------:R-:W-:Y:S05]  /*28d0*/  BSYNC B1 ;  /* 0x0000000000017941 */ /* 0x000fea0003800000 */
.L_x_48:
        /* <DEDUP_REMOVED lines=10> */
.L_x_51:
[----:B------:R-:W-:Y:S05]  /*2980*/  BSYNC B1 ;  /* 0x0000000000017941 */ /* 0x000fea0003800000 */
.L_x_50:
        /* <DEDUP_REMOVED lines=10> */
.L_x_53:
[----:B------:R-:W-:Y:S05]  /*2a30*/  BSYNC B1 ;  /* 0x0000000000017941 */ /* 0x000fea0003800000 */
.L_x_52:
        /* <DEDUP_REMOVED lines=9> */
.L_x_55:
[----:B------:R-:W-:Y:S05]  /*2ad0*/  BSYNC B1 ;  /* 0x0000000000017941 */ /* 0x000fea0003800000 */
.L_x_54:
        /* <DEDUP_REMOVED lines=9> */
.L_x_57:
[----:B------:R-:W-:Y:S05]  /*2b70*/  BSYNC B1 ;  /* 0x0000000000017941 */ /* 0x000fea0003800000 */
.L_x_56:
        /* <DEDUP_REMOVED lines=10> */
.L_x_59:
[----:B------:R-:W-:Y:S05]  /*2c20*/  BSYNC B1 ;  /* 0x0000000000017941 */ /* 0x000fea0003800000 */
.L_x_58:
        /* <DEDUP_REMOVED lines=10> */
.L_x_61:
[----:B------:R-:W-:Y:S05]  /*2cd0*/  BSYNC B1 ;  /* 0x0000000000017941 */ /* 0x000fea0003800000 */
.L_x_60:
        /* <DEDUP_REMOVED lines=9> */
.L_x_63:
[----:B------:R-:W-:Y:S05]  /*2d70*/  BSYNC B1 ;  /* 0x0000000000017941 */ /* 0x000fea0003800000 */
.L_x_62:
        /* <DEDUP_REMOVED lines=9> */
.L_x_65:
[----:B------:R-:W-:Y:S05]  /*2e10*/  BSYNC B1 ;  /* 0x0000000000017941 */ /* 0x000fea0003800000 */
.L_x_64:
        /* <DEDUP_REMOVED lines=10> */
.L_x_67:
[----:B------:R-:W-:Y:S05]  /*2ec0*/  BSYNC B1 ;  /* 0x0000000000017941 */ /* 0x000fea0003800000 */
.L_x_66:
        /* <DEDUP_REMOVED lines=10> */
.L_x_69:
[----:B------:R-:W-:Y:S05]  /*2f70*/  BSYNC B1 ;  /* 0x0000000000017941 */ /* 0x000fea0003800000 */
.L_x_68:
        /* <DEDUP_REMOVED lines=9> */
.L_x_71:
[----:B------:R-:W-:Y:S05]  /*3010*/  BSYNC B1 ;  /* 0x0000000000017941 */ /* 0x000fea0003800000 */
.L_x_70:
        /* <DEDUP_REMOVED lines=9> */
.L_x_73:
[----:B------:R-:W-:Y:S05]  /*30b0*/  BSYNC B1 ;  /* 0x0000000000017941 */ /* 0x000fea0003800000 */
.L_x_72:
        /* <DEDUP_REMOVED lines=10> */
.L_x_75:
[----:B------:R-:W-:Y:S05]  /*3160*/  BSYNC B1 ;  /* 0x0000000000017941 */ /* 0x000fea0003800000 */
.L_x_74:
        /* <DEDUP_REMOVED lines=10> */
.L_x_77:
[----:B------:R-:W-:Y:S05]  /*3210*/  BSYNC B1 ;  /* 0x0000000000017941 */ /* 0x000fea0003800000 */
.L_x_76:
        /* <DEDUP_REMOVED lines=9> */
.L_x_79:
[----:B------:R-:W-:Y:S05]  /*32b0*/  BSYNC B1 ;  /* 0x0000000000017941 */ /* 0x000fea0003800000 */
.L_x_78:
        /* <DEDUP_REMOVED lines=9> */
.L_x_81:
[----:B------:R-:W-:Y:S05]  /*3350*/  BSYNC B1 ;  /* 0x0000000000017941 */ /* 0x000fea0003800000 */
.L_x_80:
        /* <DEDUP_REMOVED lines=10> */
.L_x_83:
[----:B------:R-:W-:Y:S05]  /*3400*/  BSYNC B1 ;  /* 0x0000000000017941 */ /* 0x000fea0003800000 */
.L_x_82:
        /* <DEDUP_REMOVED lines=10> */
.L_x_85:
[----:B------:R-:W-:Y:S05]  /*34b0*/  BSYNC B1 ;  /* 0x0000000000017941 */ /* 0x000fea0003800000 */
.L_x_84:
        /* <DEDUP_REMOVED lines=9> */
.L_x_87:
[----:B------:R-:W-:Y:S05]  /*3550*/  BSYNC B1 ;  /* 0x0000000000017941 */ /* 0x000fea0003800000 */
.L_x_86:
        /* <DEDUP_REMOVED lines=9> */
.L_x_89:
[----:B------:R-:W-:Y:S05]  /*35f0*/  BSYNC B1 ;  /* 0x0000000000017941 */ /* 0x000fea0003800000 */
.L_x_88:
        /* <DEDUP_REMOVED lines=10> */
.L_x_91:
[----:B------:R-:W-:Y:S05]  /*36a0*/  BSYNC B1 ;  /* 0x0000000000017941 */ /* 0x000fea0003800000 */
.L_x_90:
        /* <DEDUP_REMOVED lines=10> */
.L_x_93:
[----:B------:R-:W-:Y:S05]  /*3750*/  BSYNC B1 ;  /* 0x0000000000017941 */ /* 0x000fea0003800000 */
.L_x_92:
        /* <DEDUP_REMOVED lines=9> */
.L_x_95:
[----:B------:R-:W-:Y:S05]  /*37f0*/  BSYNC B1 ;  /* 0x0000000000017941 */ /* 0x000fea0003800000 */
.L_x_94:
        /* <DEDUP_REMOVED lines=9> */
.L_x_97:
[----:B------:R-:W-:Y:S05]  /*3890*/  BSYNC B1 ;  /* 0x0000000000017941 */ /* 0x000fea0003800000 */
.L_x_96:
        /* <DEDUP_REMOVED lines=10> */
.L_x_99:
[----:B------:R-:W-:Y:S05]  /*3940*/  BSYNC B1 ;  /* 0x0000000000017941 */ /* 0x000fea0003800000 */
.L_x_98:
        /* <DEDUP_REMOVED lines=10> */
.L_x_101:
[----:B------:R-:W-:Y:S05]  /*39f0*/  BSYNC B1 ;  /* 0x0000000000017941 */ /* 0x000fea0003800000 */
.L_x_100:
        /* <DEDUP_REMOVED lines=9> */
.L_x_103:
[----:B------:R-:W-:Y:S05]  /*3a90*/  BSYNC B1 ;  /* 0x0000000000017941 */ /* 0x000fea0003800000 */
.L_x_102:
        /* <DEDUP_REMOVED lines=9> */
.L_x_105:
[----:B------:R-:W-:Y:S05]  /*3b30*/  BSYNC B1 ;  /* 0x0000000000017941 */ /* 0x000fea0003800000 */
.L_x_104:
        /* <DEDUP_REMOVED lines=10> */
.L_x_107:
[----:B------:R-:W-:Y:S05]  /*3be0*/  BSYNC B1 ;  /* 0x0000000000017941 */ /* 0x000fea0003800000 */
.L_x_106:
        /* <DEDUP_REMOVED lines=10> */
.L_x_109:
[----:B------:R-:W-:Y:S05]  /*3c90*/  BSYNC B1 ;  /* 0x0000000000017941 */ /* 0x000fea0003800000 */
.L_x_108:
        /* <DEDUP_REMOVED lines=9> */
.L_x_111:
[----:B------:R-:W-:Y:S05]  /*3d30*/  BSYNC B1 ;  /* 0x0000000000017941 */ /* 0x000fea0003800000 */
.L_x_110:
        /* <DEDUP_REMOVED lines=9> */
.L_x_113:
[----:B------:R-:W-:Y:S05]  /*3dd0*/  BSYNC B1 ;  /* 0x0000000000017941 */ /* 0x000fea0003800000 */
.L_x_112:
        /* <DEDUP_REMOVED lines=10> */
.L_x_115:
[----:B------:R-:W-:Y:S05]  /*3e80*/  BSYNC B1 ;  /* 0x0000000000017941 */ /* 0x000fea0003800000 */
.L_x_114:
        /* <DEDUP_REMOVED lines=10> */
.L_x_117:
[----:B------:R-:W-:Y:S05]  /*3f30*/  BSYNC B1 ;  /* 0x0000000000017941 */ /* 0x000fea0003800000 */
.L_x_116:
        /* <DEDUP_REMOVED lines=9> */
.L_x_119:
[----:B------:R-:W-:Y:S05]  /*3fd0*/  BSYNC B1 ;  /* 0x0000000000017941 */ /* 0x000fea0003800000 */
.L_x_118:
        /* <DEDUP_REMOVED lines=9> */
.L_x_121:
[----:B------:R-:W-:Y:S05]  /*4070*/  BSYNC B1 ;  /* 0x0000000000017941 */ /* 0x000fea0003800000 */
.L_x_120:
        /* <DEDUP_REMOVED lines=10> */
.L_x_123:
[----:B------:R-:W-:Y:S05]  /*4120*/  BSYNC B1 ;  /* 0x0000000000017941 */ /* 0x000fea0003800000 */
.L_x_122:
        /* <DEDUP_REMOVED lines=10> */
.L_x_125:
[----:B------:R-:W-:Y:S05]  /*41d0*/  BSYNC B1 ;  /* 0x0000000000017941 */ /* 0x000fea0003800000 */
.L_x_124:
        /* <DEDUP_REMOVED lines=9> */
.L_x_127:
[----:B------:R-:W-:Y:S05]  /*4270*/  BSYNC B1 ;  /* 0x0000000000017941 */ /* 0x000fea0003800000 */
.L_x_126:
        /* <DEDUP_REMOVED lines=9> */
.L_x_129:
[----:B------:R-:W-:Y:S05]  /*4310*/  BSYNC B1 ;  /* 0x0000000000017941 */ /* 0x000fea0003800000 */
.L_x_128:
        /* <DEDUP_REMOVED lines=10> */
.L_x_131:
[----:B------:R-:W-:Y:S05]  /*43c0*/  BSYNC B1 ;  /* 0x0000000000017941 */ /* 0x000fea0003800000 */
.L_x_130:
        /* <DEDUP_REMOVED lines=10> */
.L_x_133:
[----:B------:R-:W-:Y:S05]  /*4470*/  BSYNC B1 ;  /* 0x0000000000017941 */ /* 0x000fea0003800000 */
.L_x_132:
        /* <DEDUP_REMOVED lines=9> */
.L_x_135:
[----:B------:R-:W-:Y:S05]  /*4510*/  BSYNC B1 ;  /* 0x0000000000017941 */ /* 0x000fea0003800000 */
.L_x_134:
        /* <DEDUP_REMOVED lines=9> */
.L_x_137:
[----:B------:R-:W-:Y:S05]  /*45b0*/  BSYNC B1 ;  /* 0x0000000000017941 */ /* 0x000fea0003800000 */
.L_x_136:
        /* <DEDUP_REMOVED lines=10> */
.L_x_139:
[----:B------:R-:W-:Y:S05]  /*4660*/  BSYNC B1 ;  /* 0x0000000000017941 */ /* 0x000fea0003800000 */
.L_x_138:
        /* <DEDUP_REMOVED lines=10> */
.L_x_141:
[----:B------:R-:W-:Y:S05]  /*4710*/  BSYNC B1 ;  /* 0x0000000000017941 */ /* 0x000fea0003800000 */
.L_x_140:
        /* <DEDUP_REMOVED lines=9> */
.L_x_143:
[----:B------:R-:W-:Y:S05]  /*47b0*/  BSYNC B1 ;  /* 0x0000000000017941 */ /* 0x000fea0003800000 */
.L_x_142:
        /* <DEDUP_REMOVED lines=9> */
.L_x_145:
[----:B------:R-:W-:Y:S05]  /*4850*/  BSYNC B1 ;  /* 0x0000000000017941 */ /* 0x000fea0003800000 */
.L_x_144:
        /* <DEDUP_REMOVED lines=10> */
.L_x_147:
[----:B------:R-:W-:Y:S05]  /*4900*/  BSYNC B1 ;  /* 0x0000000000017941 */ /* 0x000fea0003800000 */
.L_x_146:
[----:B-----5:R-:W-:Y:S01]  /*4910*/  IMAD.U32 R5, R24, 0x10000, RZ ;  /* 0x0001000018057824 */ /* 0x020fe200078e00ff */
[----:B------:R-:W-:Y:S01]  /*4920*/  ISETP.GT.AND P0, PT, R4, 0x79, PT ;  /* 0x000000790400780c */ /* 0x000fe20003f04270 */
[----:B------:R-:W-:Y:S01]  /*4930*/  @P2 IMAD.MOV.U32 R4, RZ, RZ, R10 ;  /* 0x000000ffff042224 */ /* 0x000fe200078e000a */
[----:B------:R-:W-:Y:S01]  /*4940*/  BSSY B1, `(.L_x_148) ;  /* 0x000000a000017945 */ /* 0x000fe20003800000 */
[----:B------:R-:W-:Y:S01]  /*4950*/  FMUL R5, R5, R88 ;  /* 0x0000005805057220 */ /* 0x000fe20000400000 */
[----:B------:R-:W-:-:S03]  /*4960*/  ISETP.GT.AND P3, PT, R3, RZ, P0 ;  /* 0x000000ff0300720c */ /* 0x000fc60000764270 */
[----:B------:R-:W-:-:S05]  /*4970*/  FFMA R5, R84, R19, R5 ;  /* 0x0000001354057223 */ /* 0x000fca0000000005 */
[----:B------:R-:W-:-:S04]  /*4980*/  F2FP.BF16.F32.PACK_AB R5, RZ, R5 ;  /* 0x00000005ff05723e */ /* 0x000fc800000010ff */
[----:B0-----:R-:W-:Y:S01]  /*4990*/  PRMT R14, R5, 0x7610, R14 ;  /* 0x00007610050e7816 */ /* 0x001fe2000000000e */
[----:B------:R-:W-:-:S05]  /*49a0*/  @P2 IMAD.MOV.U32 R5, RZ, RZ, R11 ;  /* 0x000000ffff052224 */ /* 0x000fca00078e000b */
[----:B------:R0:W-:Y:S01]  /*49b0*/  @P2 STG.E.U16 desc[UR38][R4.64+0xf0], R14 ;  /* 0x0000f00e04002986 */ /* 0x0001e2000c101526 */
[----:B------:R-:W-:Y:S05]  /*49c0*/  @!P3 BRA `(.L_x_149) ;  /* 0x000000000004b947 */ /* 0x000fea0003800000 */
[----:B------:R0:W5:Y:S02]  /*49d0*/  LDG.E.LTC128B.U16 R24, desc[UR38][R6.64+0xf2] ;  /* 0x0000f22606187981 */ /* 0x000164000c1e1520 */
.L_x_149:
[----:B------:R-:W-:Y:S05]  /*49e0*/  BSYNC B1 ;  /* 0x0000000000017941 */ /* 0x000fea0003800000 */
.L_x_148:
        /* <DEDUP_REMOVED lines=9> */
.L_x_151:
[----:B------:R-:W-:Y:S05]  /*4a80*/  BSYNC B1 ;  /* 0x0000000000017941 */ /* 0x000fea0003800000 */
.L_x_150:
[----:B-----5:R-:W-:Y:S01]  /*4a90*/  IMAD.U32 R5, R24, 0x10000, RZ ;  /* 0x0001000018057824 */ /* 0x020fe200078e00ff */
[----:B------:R-:W-:Y:S01]  /*4aa0*/  ISETP.GT.AND P0, PT, R3, 0x8, P0 ;  /* 0x000000080300780c */ /* 0x000fe20000704270 */
[----:B0-----:R-:W-:Y:S01]  /*4ab0*/  @P1 IMAD.MOV.U32 R4, RZ, RZ, R12 ;  /* 0x000000ffff041224 */ /* 0x001fe200078e000c */
[----:B------:R-:W-:Y:S01]  /*4ac0*/  BSSY B1, `(.L_x_152) ;  /* 0x0000009000017945 */ /* 0x000fe20003800000 */
[----:B------:R-:W-:-:S04]  /*4ad0*/  FMUL R5, R5, R88 ;  /* 0x0000005805057220 */ /* 0x000fc80000400000 */
[----:B------:R-:W-:-:S05]  /*4ae0*/  FFMA R5, R86, R19, R5 ;  /* 0x0000001356057223 */ /* 0x000fca0000000005 */
[----:B------:R-:W-:-:S04]  /*4af0*/  F2FP.BF16.F32.PACK_AB R5, RZ, R5 ;  /* 0x00000005ff05723e */ /* 0x000fc800000010ff */
[----:B-1-3--:R-:W-:Y:S01]  /*4b00*/  PRMT R6, R5, 0x7610, R6 ;  /* 0x0000761005067816 */ /* 0x00afe20000000006 */
[----:B------:R-:W-:-:S05]  /*4b10*/  @P1 IMAD.MOV.U32 R5, RZ, RZ, R13 ;  /* 0x000000ffff051224 */ /* 0x000fca00078e000d */
[----:B------:R0:W-:Y:S01]  /*4b20*/  @P1 STG.E.U16 desc[UR38][R4.64+0xf0], R6 ;  /* 0x0000f00604001986 */ /* 0x0001e2000c101526 */
[----:B------:R-:W-:Y:S05]  /*4b30*/  @!P0 BRA `(.L_x_153) ;  /* 0x0000000000048947 */ /* 0x000fea0003800000 */
[----:B------:R1:W5:Y:S02]  /*4b40*/  LDG.E.LTC128B.U16 R24, desc[UR38][R8.64+0xf2] ;  /* 0x0000f22608187981 */ /* 0x000364000c1e1520 */
.L_x_153:
[----:B------:R-:W-:Y:S05]  /*4b50*/  BSYNC B1 ;  /* 0x0000000000017941 */ /* 0x000fea0003800000 */
.L_x_152:
[----:B------:R-:W-:Y:S05]  /*4b60*/  @!P0 BRA `(.L_x_154) ;  /* 0x0000001000e88947 */ /* 0x000fea0003800000 */
[----:B-----5:R-:W-:-:S04]  /*4b70*/  IMAD.U32 R3, R24, 0x10000, RZ ;  /* 0x0001000018037824 */ /* 0x020fc800078e00ff */
[----:B0-----:R-:W-:-:S04]  /*4b80*/  FMUL R4, R3, R88 ;  /* 0x0000005803047220 */ /* 0x001fc80000400000 */
[----:B------:R-:W-:-:S05]  /*4b90*/  FFMA R4, R87, R19, R4 ;  /* 0x0000001357047223 */ /* 0x000fca0000000004 */
[----:B------:R-:W-:-:S05]  /*4ba0*/  F2FP.BF16.F32.PACK_AB R4, RZ, R4 ;  /* 0x00000004ff04723e */ /* 0x000fca00000010ff */
[----:B------:R3:W-:Y:S01]  /*4bb0*/  STG.E.U16 desc[UR38][R12.64+0xf2], R4 ;  /* 0x0000f2040c007986 */ /* 0x0007e2000c101526 */
[----:B------:R-:W-:Y:S05]  /*4bc0*/  BRA `(.L_x_154) ;  /* 0x0000001000d07947 */ /* 0x000fea0003800000 */
.L_x_29:
[----:B------:R-:W-:Y:S01]  /*4bd0*/  ISETP.GT.AND P3, PT, R4, 0x1, PT ;  /* 0x000000010400780c */ /* 0x000fe20003f64270 */
[----:B------:R-:W-:Y:S01]  /*4be0*/  ULDC.64 UR4, c[0x0][0x5c0] ;  /* 0x0001700000047ab9 */ /* 0x000fe20000000a00 */
[-C--:B------:R-:W-:Y:S01]  /*4bf0*/  FMUL R24, R24, R19.reuse ;  /* 0x0000001318187220 */ /* 0x080fe20000400000 */
[----:B------:R-:W-:Y:S01]  /*4c00*/  LEA R6, P4, R102, UR4, 0x1 ;  /* 0x0000000466067c11 */ /* 0x000fe2000f8808ff */
[-C--:B------:R-:W-:Y:S01]  /*4c10*/  FMUL R25, R25, R19.reuse ;  /* 0x0000001319197220 */ /* 0x080fe20000400000 */
[----:B------:R-:W-:Y:S01]  /*4c20*/  ISETP.GT.AND P0, PT, R3, RZ, P3 ;  /* 0x000000ff0300720c */ /* 0x000fe20001f04270 */
[-C--:B------:R-:W-:Y:S01]  /*4c30*/  FMUL R26, R26, R19.reuse ;  /* 0x000000131a1a7220 */ /* 0x080fe20000400000 */
[----:B------:R-:W-:Y:S01]  /*4c40*/  F2FP.BF16.F32.PACK_AB R24, RZ, R24 ;  /* 0x00000018ff18723e */ /* 0x000fe200000010ff */
[-C--:B------:R-:W-:Y:S01]  /*4c50*/  FMUL R27, R27, R19.reuse ;  /* 0x000000131b1b7220 */ /* 0x080fe20000400000 */
[----:B------:R-:W-:Y:S01]  /*4c60*/  LEA.HI.X R7, R102, UR5, R113, 0x1, P4 ;  /* 0x0000000566077c11 */ /* 0x000fe2000a0f0c71 */
[----:B------:R-:W-:Y:S01]  /*4c70*/  FMUL R28, R28, R19 ;  /* 0x000000131c1c7220 */ /* 0x000fe20000400000 */
[----:B------:R-:W-:Y:S01]  /*4c80*/  F2FP.BF16.F32.PACK_AB R25, RZ, R25 ;  /* 0x00000019ff19723e */ /* 0x000fe200000010ff */
[-C--:B------:R-:W-:Y:S01]  /*4c90*/  FMUL R29, R29, R19.reuse ;  /* 0x000000131d1d7220 */ /* 0x080fe20000400000 */
[----:B------:R-:W-:Y:S01]  /*4ca0*/  ISETP.GT.AND P2, PT, R3, 0x8, P2 ;  /* 0x000000080300780c */ /* 0x000fe20001744270 */
[----:B------:R-:W-:Y:S01]  /*4cb0*/  @P1 STG.E.U16 desc[UR38][R6.64], R24 ;  /* 0x0000001806001986 */ /* 0x000fe2000c101526 */
[----:B------:R-:W-:Y:S01]  /*4cc0*/  ISETP.GT.AND P1, PT, R4, 0x8, PT ;  /* 0x000000080400780c */ /* 0x000fe20003f24270 */
[-C--:B------:R-:W-:Y:S01]  /*4cd0*/  FMUL R30, R30, R19.reuse ;  /* 0x000000131e1e7220 */ /* 0x080fe20000400000 */
[C---:B------:R-:W-:Y:S01]  /*4ce0*/  SHF.L.U64.HI R5, R92.reuse, 0x1, R91 ;  /* 0x000000015c057819 */ /* 0x040fe2000001025b */
[----:B------:R-:W-:Y:S01]  /*4cf0*/  @P0 STG.E.U16 desc[UR38][R6.64+0x2], R25 ;  /* 0x0000021906000986 */ /* 0x000fe2000c101526 */
[----:B------:R-:W-:Y:S01]  /*4d00*/  LEA R8, P5, R92, R6, 0x1 ;  /* 0x000000065c087211 */ /* 0x000fe200078a08ff */
[-C--:B------:R-:W-:Y:S01]  /*4d10*/  FMUL R31, R31, R19.reuse ;  /* 0x000000131f1f7220 */ /* 0x080fe20000400000 */
[----:B------:R-:W-:Y:S01]  /*4d20*/  ISETP.GT.AND P3, PT, R3, 0x8, P3 ;  /* 0x000000080300780c */ /* 0x000fe20001f64270 */
[-C--:B------:R-:W-:Y:S01]  /*4d30*/  FMUL R32, R32, R19.reuse ;  /* 0x0000001320207220 */ /* 0x080fe20000400000 */
[----:B------:R-:W-:Y:S01]  /*4d40*/  ISETP.GT.AND P0, PT, R4, 0x9, PT ;  /* 0x000000090400780c */ /* 0x000fe20003f04270 */
[----:B------:R-:W-:Y:S01]  /*4d50*/  IMAD.X R9, R5, 0x1, R7, P5 ;  /* 0x0000000105097824 */ /* 0x000fe200028e0607 */
[----:B------:R-:W-:Y:S01]  /*4d60*/  ISETP.GT.AND P4, PT, R3, RZ, P1 ;  /* 0x000000ff0300720c */ /* 0x000fe20000f84270 */
[-C--:B------:R-:W-:Y:S01]  /*4d70*/  FMUL R33, R33, R19.reuse ;  /* 0x0000001321217220 */ /* 0x080fe20000400000 */
[----:B------:R-:W-:Y:S01]  /*4d80*/  F2FP.BF16.F32.PACK_AB R26, RZ, R26 ;  /* 0x0000001aff1a723e */ /* 0x000fe200000010ff */
[-C--:B------:R-:W-:Y:S01]  /*4d90*/  FMUL R34, R34, R19.reuse ;  /* 0x0000001322227220 */ /* 0x080fe20000400000 */
[----:B------:R-:W-:Y:S01]  /*4da0*/  ISETP.GT.AND P5, PT, R3, RZ, P0 ;  /* 0x000000ff0300720c */ /* 0x000fe200007a4270 */
[----:B------:R-:W-:Y:S01]  /*4db0*/  FMUL R35, R35, R19 ;  /* 0x0000001323237220 */ /* 0x000fe20000400000 */
[----:B------:R-:W-:Y:S01]  /*4dc0*/  F2FP.BF16.F32.PACK_AB R27, RZ, R27 ;  /* 0x0000001bff1b723e */ /* 0x000fe200000010ff */
[----:B------:R-:W-:Y:S01]  /*4dd0*/  @P2 STG.E.U16 desc[UR38][R8.64], R26 ;  /* 0x0000001a08002986 */ /* 0x000fe2000c101526 */
[----:B------:R-:W-:Y:S01]  /*4de0*/  F2FP.BF16.F32.PACK_AB R28, RZ, R28 ;  /* 0x0000001cff1c723e */ /* 0x000fe200000010ff */
[-C--:B------:R-:W-:Y:S01]  /*4df0*/  FMUL R36, R36, R19.reuse ;  /* 0x0000001324247220 */ /* 0x080fe20000400000 */
[----:B------:R-:W-:Y:S01]  /*4e00*/  ISETP.GT.AND P2, PT, R3, 0x8, P1 ;  /* 0x000000080300780c */ /* 0x000fe20000f44270 */
[----:B------:R-:W-:Y:S01]  /*4e10*/  @P3 STG.E.U16 desc[UR38][R8.64+0x2], R27 ;  /* 0x0000021b08003986 */ /* 0x000fe2000c101526 */
[----:B------:R-:W-:Y:S01]  /*4e20*/  ISETP.GT.AND P1, PT, R4, 0x10, PT ;  /* 0x000000100400780c */ /* 0x000fe20003f24270 */
[----:B------:R-:W-:Y:S01]  /*4e30*/  FMUL R37, R37, R19 ;  /* 0x0000001325257220 */ /* 0x000fe20000400000 */
[----:B------:R-:W-:Y:S01]  /*4e40*/  F2FP.BF16.F32.PACK_AB R29, RZ, R29 ;  /* 0x0000001dff1d723e */ /* 0x000fe200000010ff */
[----:B------:R-:W-:Y:S01]  /*4e50*/  @P4 STG.E.U16 desc[UR38][R6.64+0x10], R28 ;  /* 0x0000101c06004986 */ /* 0x000fe2000c101526 */
[C---:B------:R-:W-:Y:S01]  /*4e60*/  ISETP.GT.AND P3, PT, R3.reuse, 0x8, P0 ;  /* 0x000000080300780c */ /* 0x040fe20000764270 */
[-C--:B------:R-:W-:Y:S01]  /*4e70*/  FMUL R38, R38, R19.reuse ;  /* 0x0000001326267220 */ /* 0x080fe20000400000 */
[----:B------:R-:W-:Y:S01]  /*4e80*/  ISETP.GT.AND P0, PT, R4, 0x11, PT ;  /* 0x000000110400780c */ /* 0x000fe20003f04270 */
[----:B------:R-:W-:Y:S01]  /*4e90*/  @P5 STG.E.U16 desc[UR38][R6.64+0x12], R29 ;  /* 0x0000121d06005986 */ /* 0x000fe2000c101526 */
        /* <DEDUP_REMOVED lines=161> */
[----:B------:R-:W-:Y:S01]  /*58b0*/  FMUL R87, R87, R19 ;  /* 0x0000001357577220 */ /* 0x000fe20000400000 */
[----:B------:R-:W-:-:S02]  /*58c0*/  F2FP.BF16.F32.PACK_AB R62, RZ, R62 ;  /* 0x0000003eff3e723e */ /* 0x000fc400000010ff */
[C---:B------:R-:W-:Y:S02]  /*58d0*/  ISETP.GT.AND P5, PT, R3.reuse, RZ, P0 ;  /* 0x000000ff0300720c */ /* 0x040fe400007a4270 */
[----:B------:R-:W-:Y:S01]  /*58e0*/  F2FP.BF16.F32.PACK_AB R63, RZ, R63 ;  /* 0x0000003fff3f723e */ /* 0x000fe200000010ff */
[----:B------:R-:W-:Y:S01]  /*58f0*/  @P2 STG.E.U16 desc[UR38][R8.64+0x90], R62 ;  /* 0x0000903e08002986 */ /* 0x000fe2000c101526 */
[----:B------:R-:W-:Y:S02]  /*5900*/  F2FP.BF16.F32.PACK_AB R64, RZ, R64 ;  /* 0x00000040ff40723e */ /* 0x000fe400000010ff */
[C---:B------:R-:W-:Y:S01]  /*5910*/  ISETP.GT.AND P2, PT, R3.reuse, 0x8, P1 ;  /* 0x000000080300780c */ /* 0x040fe20000f44270 */
[----:B------:R-:W-:Y:S01]  /*5920*/  @P3 STG.E.U16 desc[UR38][R8.64+0x92], R63 ;  /* 0x0000923f08003986 */ /* 0x000fe2000c101526 */
[----:B------:R-:W-:Y:S02]  /*5930*/  ISETP.GT.AND P1, PT, R4, 0x58, PT ;  /* 0x000000580400780c */ /* 0x000fe40003f24270 */
[----:B------:R-:W-:Y:S01]  /*5940*/  F2FP.BF16.F32.PACK_AB R65, RZ, R65 ;  /* 0x00000041ff41723e */ /* 0x000fe200000010ff */
[----:B------:R-:W-:Y:S01]  /*5950*/  @P4 STG.E.U16 desc[UR38][R6.64+0xa0], R64 ;  /* 0x0000a04006004986 */ /* 0x000fe2000c101526 */
[----:B------:R-:W-:-:S02]  /*5960*/  ISETP.GT.AND P3, PT, R3, 0x8, P0 ;  /* 0x000000080300780c */ /* 0x000fc40000764270 */
[----:B------:R-:W-:Y:S01]  /*5970*/  ISETP.GT.AND P0, PT, R4, 0x59, PT ;  /* 0x000000590400780c */ /* 0x000fe20003f04270 */
[----:B------:R-:W-:Y:S01]  /*5980*/  @P5 STG.E.U16 desc[UR38][R6.64+0xa2], R65 ;  /* 0x0000a24106005986 */ /* 0x000fe2000c101526 */
[C---:B------:R-:W-:Y:S02]  /*5990*/  ISETP.GT.AND P4, PT, R3.reuse, RZ, P1 ;  /* 0x000000ff0300720c */ /* 0x040fe40000f84270 */
[----:B------:R-:W-:Y:S02]  /*59a0*/  F2FP.BF16.F32.PACK_AB R66, RZ, R66 ;  /* 0x00000042ff42723e */ /* 0x000fe400000010ff */
[----:B------:R-:W-:Y:S02]  /*59b0*/  ISETP.GT.AND P5, PT, R3, RZ, P0 ;  /* 0x000000ff0300720c */ /* 0x000fe400007a4270 */
[----:B------:R-:W-:Y:S01]  /*59c0*/  F2FP.BF16.F32.PACK_AB R67, RZ, R67 ;  /* 0x00000043ff43723e */ /* 0x000fe200000010ff */
[----:B------:R-:W-:Y:S01]  /*59d0*/  @P2 STG.E.U16 desc[UR38][R8.64+0xa0], R66 ;  /* 0x0000a04208002986 */ /* 0x000fe2000c101526 */
[----:B------:R-:W-:-:S02]  /*59e0*/  F2FP.BF16.F32.PACK_AB R68, RZ, R68 ;  /* 0x00000044ff44723e */ /* 0x000fc400000010ff */
[C---:B------:R-:W-:Y:S01]  /*59f0*/  ISETP.GT.AND P2, PT, R3.reuse, 0x8, P1 ;  /* 0x000000080300780c */ /* 0x040fe20000f44270 */
[----:B------:R-:W-:Y:S01]  /*5a00*/  @P3 STG.E.U16 desc[UR38][R8.64+0xa2], R67 ;  /* 0x0000a24308003986 */ /* 0x000fe2000c101526 */
[C---:B------:R-:W-:Y:S02]  /*5a10*/  ISETP.GT.AND P1, PT, R4.reuse, 0x60, PT ;  /* 0x000000600400780c */ /* 0x040fe40003f24270 */
[----:B------:R-:W-:Y:S01]  /*5a20*/  F2FP.BF16.F32.PACK_AB R69, RZ, R69 ;  /* 0x00000045ff45723e */ /* 0x000fe200000010ff */
[----:B------:R-:W-:Y:S01]  /*5a30*/  @P4 STG.E.U16 desc[UR38][R6.64+0xb0], R68 ;  /* 0x0000b04406004986 */ /* 0x000fe2000c101526 */
[C---:B------:R-:W-:Y:S02]  /*5a40*/  ISETP.GT.AND P3, PT, R3.reuse, 0x8, P0 ;  /* 0x000000080300780c */ /* 0x040fe40000764270 */
[----:B------:R-:W-:Y:S01]  /*5a50*/  ISETP.GT.AND P0, PT, R4, 0x61, PT ;  /* 0x000000610400780c */ /* 0x000fe20003f04270 */
[----:B------:R-:W-:Y:S01]  /*5a60*/  @P5 STG.E.U16 desc[UR38][R6.64+0xb2], R69 ;  /* 0x0000b24506005986 */ /* 0x000fe2000c101526 */
[----:B------:R-:W-:-:S02]  /*5a70*/  ISETP.GT.AND P4, PT, R3, RZ, P1 ;  /* 0x000000ff0300720c */ /* 0x000fc40000f84270 */
[C---:B------:R-:W-:Y:S02]  /*5a80*/  ISETP.GT.AND P5, PT, R3.reuse, RZ, P0 ;  /* 0x000000ff0300720c */ /* 0x040fe400007a4270 */
[----:B------:R-:W-:Y:S02]  /*5a90*/  F2FP.BF16.F32.PACK_AB R70, RZ, R70 ;  /* 0x00000046ff46723e */ /* 0x000fe400000010ff */
[----:B------:R-:W-:Y:S02]  /*5aa0*/  F2FP.BF16.F32.PACK_AB R71, RZ, R71 ;  /* 0x00000047ff47723e */ /* 0x000fe400000010ff */
[----:B------:R-:W-:Y:S01]  /*5ab0*/  F2FP.BF16.F32.PACK_AB R72, RZ, R72 ;  /* 0x00000048ff48723e */ /* 0x000fe200000010ff */
[----:B------:R-:W-:Y:S01]  /*5ac0*/  @P2 STG.E.U16 desc[UR38][R8.64+0xb0], R70 ;  /* 0x0000b04608002986 */ /* 0x000fe2000c101526 */
[----:B------:R-:W-:Y:S02]  /*5ad0*/  F2FP.BF16.F32.PACK_AB R73, RZ, R73 ;  /* 0x00000049ff49723e */ /* 0x000fe400000010ff */
[C---:B------:R-:W-:Y:S01]  /*5ae0*/  ISETP.GT.AND P1, PT, R3.reuse, 0x8, P1 ;  /* 0x000000080300780c */ /* 0x040fe20000f24270 */
[----:B------:R-:W-:Y:S01]  /*5af0*/  @P3 STG.E.U16 desc[UR38][R8.64+0xb2], R71 ;  /* 0x0000b24708003986 */ /* 0x000fe2000c101526 */
[----:B------:R-:W-:-:S02]  /*5b00*/  ISETP.GT.AND P2, PT, R3, 0x8, P0 ;  /* 0x000000080300780c */ /* 0x000fc40000744270 */
[C---:B------:R-:W-:Y:S01]  /*5b10*/  ISETP.GT.AND P0, PT, R4.reuse, 0x69, PT ;  /* 0x000000690400780c */ /* 0x040fe20003f04270 */
[----:B------:R-:W-:Y:S01]  /*5b20*/  @P4 STG.E.U16 desc[UR38][R6.64+0xc0], R72 ;  /* 0x0000c04806004986 */ /* 0x000fe2000c101526 */
[----:B------:R-:W-:Y:S02]  /*5b30*/  ISETP.GT.AND P4, PT, R4, 0x68, PT ;  /* 0x000000680400780c */ /* 0x000fe40003f84270 */
[----:B------:R-:W-:Y:S01]  /*5b40*/  F2FP.BF16.F32.PACK_AB R74, RZ, R74 ;  /* 0x0000004aff4a723e */ /* 0x000fe200000010ff */
[----:B------:R-:W-:Y:S01]  /*5b50*/  @P5 STG.E.U16 desc[UR38][R6.64+0xc2], R73 ;  /* 0x0000c24906005986 */ /* 0x000fe2000c101526 */
[C---:B------:R-:W-:Y:S02]  /*5b60*/  ISETP.GT.AND P5, PT, R3.reuse, RZ, P4 ;  /* 0x000000ff0300720c */ /* 0x040fe400027a4270 */
[----:B------:R-:W-:Y:S01]  /*5b70*/  ISETP.GT.AND P3, PT, R3, RZ, P0 ;  /* 0x000000ff0300720c */ /* 0x000fe20000764270 */
[----:B------:R-:W-:Y:S01]  /*5b80*/  @P1 STG.E.U16 desc[UR38][R8.64+0xc0], R74 ;  /* 0x0000c04a08001986 */ /* 0x000fe2000c101526 */
[----:B------:R-:W-:-:S02]  /*5b90*/  F2FP.BF16.F32.PACK_AB R75, RZ, R75 ;  /* 0x0000004bff4b723e */ /* 0x000fc400000010ff */
[----:B------:R-:W-:Y:S02]  /*5ba0*/  F2FP.BF16.F32.PACK_AB R76, RZ, R76 ;  /* 0x0000004cff4c723e */ /* 0x000fe400000010ff */
[C---:B------:R-:W-:Y:S01]  /*5bb0*/  ISETP.GT.AND P4, PT, R3.reuse, 0x8, P4 ;  /* 0x000000080300780c */ /* 0x040fe20002784270 */
[----:B------:R-:W-:Y:S01]  /*5bc0*/  @P2 STG.E.U16 desc[UR38][R8.64+0xc2], R75 ;  /* 0x0000c24b08002986 */ /* 0x000fe2000c101526 */
[----:B------:R-:W-:Y:S02]  /*5bd0*/  F2FP.BF16.F32.PACK_AB R77, RZ, R77 ;  /* 0x0000004dff4d723e */ /* 0x000fe400000010ff */
[C---:B------:R-:W-:Y:S01]  /*5be0*/  ISETP.GT.AND P2, PT, R4.reuse, 0x71, PT ;  /* 0x000000710400780c */ /* 0x040fe20003f44270 */
[----:B------:R-:W-:Y:S01]  /*5bf0*/  @P5 STG.E.U16 desc[UR38][R6.64+0xd0], R76 ;  /* 0x0000d04c06005986 */ /* 0x000fe2000c101526 */
[----:B------:R-:W-:Y:S02]  /*5c00*/  ISETP.GT.AND P5, PT, R3, 0x8, P0 ;  /* 0x000000080300780c */ /* 0x000fe400007a4270 */
[C---:B------:R-:W-:Y:S01]  /*5c10*/  ISETP.GT.AND P1, PT, R4.reuse, 0x78, PT ;  /* 0x000000780400780c */ /* 0x040fe20003f24270 */
[----:B------:R-:W-:Y:S01]  /*5c20*/  @P3 STG.E.U16 desc[UR38][R6.64+0xd2], R77 ;  /* 0x0000d24d06003986 */ /* 0x000fe2000c101526 */
[----:B------:R-:W-:-:S02]  /*5c30*/  ISETP.GT.AND P3, PT, R4, 0x70, PT ;  /* 0x000000700400780c */ /* 0x000fc40003f64270 */
[----:B------:R-:W-:Y:S01]  /*5c40*/  ISETP.GT.AND P0, PT, R4, 0x79, PT ;  /* 0x000000790400780c */ /* 0x000fe20003f04270 */
[----:B------:R-:W-:Y:S01]  /*5c50*/  @P4 IMAD.MOV.U32 R4, RZ, RZ, R8 ;  /* 0x000000ffff044224 */ /* 0x000fe200078e0008 */
[----:B------:R-:W-:Y:S01]  /*5c60*/  F2FP.BF16.F32.PACK_AB R78, RZ, R78 ;  /* 0x0000004eff4e723e */ /* 0x000fe200000010ff */
[----:B------:R-:W-:Y:S01]  /*5c70*/  @P4 IMAD.MOV.U32 R5, RZ, RZ, R9 ;  /* 0x000000ffff054224 */ /* 0x000fe200078e0009 */
[----:B------:R-:W-:Y:S02]  /*5c80*/  F2FP.BF16.F32.PACK_AB R79, RZ, R79 ;  /* 0x0000004fff4f723e */ /* 0x000fe400000010ff */
[----:B------:R-:W-:Y:S02]  /*5c90*/  F2FP.BF16.F32.PACK_AB R80, RZ, R80 ;  /* 0x00000050ff50723e */ /* 0x000fe400000010ff */
[----:B------:R0:W-:Y:S01]  /*5ca0*/  @P4 STG.E.U16 desc[UR38][R4.64+0xd0], R78 ;  /* 0x0000d04e04004986 */ /* 0x0001e2000c101526 */
[----:B------:R-:W-:Y:S02]  /*5cb0*/  ISETP.GT.AND P4, PT, R3, RZ, P2 ;  /* 0x000000ff0300720c */ /* 0x000fe40001784270 */
[----:B------:R-:W-:-:S02]  /*5cc0*/  F2FP.BF16.F32.PACK_AB R81, RZ, R81 ;  /* 0x00000051ff51723e */ /* 0x000fc400000010ff */
[----:B------:R-:W-:Y:S02]  /*5cd0*/  ISETP.GT.AND P2, PT, R3, 0x8, P2 ;  /* 0x000000080300780c */ /* 0x000fe40001744270 */
[----:B------:R-:W-:Y:S02]  /*5ce0*/  F2FP.BF16.F32.PACK_AB R82, RZ, R82 ;  /* 0x00000052ff52723e */ /* 0x000fe400000010ff */
[----:B------:R-:W-:Y:S02]  /*5cf0*/  F2FP.BF16.F32.PACK_AB R83, RZ, R83 ;  /* 0x00000053ff53723e */ /* 0x000fe400000010ff */
[----:B------:R-:W-:Y:S01]  /*5d00*/  F2FP.BF16.F32.PACK_AB R84, RZ, R84 ;  /* 0x00000054ff54723e */ /* 0x000fe200000010ff */
[----:B0-----:R-:W-:Y:S01]  /*5d10*/  @P5 IMAD.MOV.U32 R4, RZ, RZ, R8 ;  /* 0x000000ffff045224 */ /* 0x001fe200078e0008 */
[----:B------:R-:W-:Y:S01]  /*5d20*/  F2FP.BF16.F32.PACK_AB R85, RZ, R85 ;  /* 0x00000055ff55723e */ /* 0x000fe200000010ff */
[----:B------:R-:W-:Y:S01]  /*5d30*/  @P5 IMAD.MOV.U32 R5, RZ, RZ, R9 ;  /* 0x000000ffff055224 */ /* 0x000fe200078e0009 */
[----:B------:R-:W-:-:S02]  /*5d40*/  F2FP.BF16.F32.PACK_AB R86, RZ, R86 ;  /* 0x00000056ff56723e */ /* 0x000fc400000010ff */
[----:B------:R-:W-:Y:S02]  /*5d50*/  F2FP.BF16.F32.PACK_AB R87, RZ, R87 ;  /* 0x00000057ff57723e */ /* 0x000fe400000010ff */
[----:B------:R0:W-:Y:S01]  /*5d60*/  @P5 STG.E.U16 desc[UR38][R4.64+0xd2], R79 ;  /* 0x0000d24f04005986 */ /* 0x0001e2000c101526 */
[C---:B------:R-:W-:Y:S02]  /*5d70*/  ISETP.GT.AND P5, PT, R3.reuse, RZ, P3 ;  /* 0x000000ff0300720c */ /* 0x040fe40001fa4270 */
[----:B------:R-:W-:-:S11]  /*5d80*/  ISETP.GT.AND P3, PT, R3, 0x8, P3 ;  /* 0x000000080300780c */ /* 0x000fd60001f64270 */
[----:B0-----:R-:W-:Y:S02]  /*5d90*/  @P5 IMAD.MOV.U32 R4, RZ, RZ, R6 ;  /* 0x000000ffff045224 */ /* 0x001fe400078e0006 */
[----:B------:R-:W-:-:S05]  /*5da0*/  @P5 IMAD.MOV.U32 R5, RZ, RZ, R7 ;  /* 0x000000ffff055224 */ /* 0x000fca00078e0007 */
[----:B------:R0:W-:Y:S01]  /*5db0*/  @P5 STG.E.U16 desc[UR38][R4.64+0xe0], R80 ;  /* 0x0000e05004005986 */ /* 0x0001e2000c101526 */
[C---:B------:R-:W-:Y:S02]  /*5dc0*/  ISETP.GT.AND P5, PT, R3.reuse, RZ, P0 ;  /* 0x000000ff0300720c */ /* 0x040fe400007a4270 */
[----:B------:R-:W-:Y:S01]  /*5dd0*/  ISETP.GT.AND P0, PT, R3, 0x8, P0 ;  /* 0x000000080300780c */ /* 0x000fe20000704270 */
[----:B0-----:R-:W-:Y:S02]  /*5de0*/  @P4 IMAD.MOV.U32 R4, RZ, RZ, R6 ;  /* 0x000000ffff044224 */ /* 0x001fe400078e0006 */
[----:B------:R-:W-:-:S05]  /*5df0*/  @P4 IMAD.MOV.U32 R5, RZ, RZ, R7 ;  /* 0x000000ffff054224 */ /* 0x000fca00078e0007 */
[----:B------:R0:W-:Y:S01]  /*5e00*/  @P4 STG.E.U16 desc[UR38][R4.64+0xe2], R81 ;  /* 0x0000e25104004986 */ /* 0x0001e2000c101526 */
[C---:B------:R-:W-:Y:S02]  /*5e10*/  ISETP.GT.AND P4, PT, R3.reuse, RZ, P1 ;  /* 0x000000ff0300720c */ /* 0x040fe40000f84270 */
[----:B------:R-:W-:Y:S01]  /*5e20*/  ISETP.GT.AND P1, PT, R3, 0x8, P1 ;  /* 0x000000080300780c */ /* 0x000fe20000f24270 */
[----:B0-----:R-:W-:Y:S02]  /*5e30*/  @P3 IMAD.MOV.U32 R4, RZ, RZ, R8 ;  /* 0x000000ffff043224 */ /* 0x001fe400078e0008 */
[----:B------:R-:W-:-:S05]  /*5e40*/  @P3 IMAD.MOV.U32 R5, RZ, RZ, R9 ;  /* 0x000000ffff053224 */ /* 0x000fca00078e0009 */
[----:B------:R0:W-:Y:S02]  /*5e50*/  @P3 STG.E.U16 desc[UR38][R4.64+0xe0], R82 ;  /* 0x0000e05204003986 */ /* 0x0001e4000c101526 */
[----:B0-----:R-:W-:Y:S02]  /*5e60*/  @P2 IMAD.MOV.U32 R4, RZ, RZ, R8 ;  /* 0x000000ffff042224 */ /* 0x001fe400078e0008 */
[----:B------:R-:W-:-:S05]  /*5e70*/  @P2 IMAD.MOV.U32 R5, RZ, RZ, R9 ;  /* 0x000000ffff052224 */ /* 0x000fca00078e0009 */
[----:B------:R0:W-:Y:S02]  /*5e80*/  @P2 STG.E.U16 desc[UR38][R4.64+0xe2], R83 ;  /* 0x0000e25304002986 */ /* 0x0001e4000c101526 */
[----:B0-----:R-:W-:Y:S02]  /*5e90*/  @P4 IMAD.MOV.U32 R4, RZ, RZ, R6 ;  /* 0x000000ffff044224 */ /* 0x001fe400078e0006 */
[----:B------:R-:W-:-:S05]  /*5ea0*/  @P4 IMAD.MOV.U32 R5, RZ, RZ, R7 ;  /* 0x000000ffff054224 */ /* 0x000fca00078e0007 */
[----:B------:R0:W-:Y:S04]  /*5eb0*/  @P4 STG.E.U16 desc[UR38][R4.64+0xf0], R84 ;  /* 0x0000f05404004986 */ /* 0x0001e8000c101526 */
[----:B------:R1:W-:Y:S01]  /*5ec0*/  @P5 STG.E.U16 desc[UR38][R6.64+0xf2], R85 ;  /* 0x0000f25506005986 */ /* 0x0003e2000c101526 */
[----:B0-----:R-:W-:Y:S02]  /*5ed0*/  @P1 IMAD.MOV.U32 R4, RZ, RZ, R8 ;  /* 0x000000ffff041224 */ /* 0x001fe400078e0008 */
[----:B------:R-:W-:-:S05]  /*5ee0*/  @P1 IMAD.MOV.U32 R5, RZ, RZ, R9 ;  /* 0x000000ffff051224 */ /* 0x000fca00078e0009 */
[----:B------:R1:W-:Y:S04]  /*5ef0*/  @P1 STG.E.U16 desc[UR38][R4.64+0xf0], R86 ;  /* 0x0000f05604001986 */ /* 0x0003e8000c101526 */
[----:B------:R1:W-:Y:S02]  /*5f00*/  @P0 STG.E.U16 desc[UR38][R8.64+0xf2], R87 ;  /* 0x0000f25708000986 */ /* 0x0003e4000c101526 */
.L_x_154:
[----:B------:R-:W-:Y:S05]  /*5f10*/  BSYNC B0 ;  /* 0x0000000000007941 */ /* 0x000fea0003800000 */
.L_x_28:
[----:B------:R-:W-:Y:S01]  /*5f20*/  IADD3 R16, P0, R16, UR36, RZ ;  /* 0x0000002410107c10 */ /* 0x000fe2000ff1e0ff */
[----:B------:R-:W-:Y:S01]  /*5f30*/  ULDC.64 UR4, c[0x0][0x650] ;  /* 0x0001940000047ab9 */ /* 0x000fe20000000a00 */
[----:B------:R-:W-:Y:S01]  /*5f40*/  PRMT R3, RZ, 0x7610, R3 ;  /* 0x00007610ff037816 */ /* 0x000fe20000000003 */
[----:B------:R-:W-:Y:S01]  /*5f50*/  IMAD.MOV.U32 R100, RZ, RZ, -0x1 ;  /* 0xffffffffff647424 */ /* 0x000fe200078e00ff */
[----:B------:R-:W-:Y:S01]  /*5f60*/  IADD3.X R17, R17, UR42, RZ, P0, !PT ;  /* 0x0000002a11117c10 */ /* 0x000fe200087fe4ff */
[----:B------:R-:W-:Y:S01]  /*5f70*/  IMAD.MOV.U32 R99, RZ, RZ, -0x1 ;  /* 0xffffffffff637424 */ /* 0x000fe200078e00ff */
[----:B------:R-:W-:-:S04]  /*5f80*/  ISETP.GE.U32.AND P0, PT, R16, UR4, PT ;  /* 0x0000000410007c0c */ /* 0x000fc8000bf06070 */
[----:B------:R-:W-:-:S13]  /*5f90*/  ISETP.GE.U32.AND.EX P0, PT, R17, UR5, PT, P0 ;  /* 0x0000000511007c0c */ /* 0x000fda000bf06100 */
[----:B------:R-:W-:Y:S05]  /*5fa0*/  @P0 BRA `(.L_x_155) ;  /* 0x00000004004c0947 */ /* 0x000fea0003800000 */
[----:B------:R-:W0:Y:S01]  /*5fb0*/  LDC.64 R10, c[0x0][0x628] ;  /* 0x00018a00ff0a7b82 */ /* 0x000e220000000a00 */
[----:B---3--:R-:W3:Y:S01]  /*5fc0*/  S2R R12, SR_CTAID.X ;  /* 0x00000000000c7919 */ /* 0x008ee20000002500 */
[----:B-12-4-:R-:W-:Y:S02]  /*5fd0*/  IMAD.MOV.U32 R8, RZ, RZ, R16 ;  /* 0x000000ffff087224 */ /* 0x016fe400078e0010 */
[----:B------:R-:W-:Y:S01]  /*5fe0*/  IMAD.MOV.U32 R9, RZ, RZ, R17 ;  /* 0x000000ffff097224 */ /* 0x000fe200078e0011 */
[----:B------:R-:W1:Y:S03]  /*5ff0*/  S2R R20, SR_CTAID.Y ;  /* 0x0000000000147919 */ /* 0x000e660000002600 */
[----:B------:R-:W2:Y:S08]  /*6000*/  LDC R0, c[0x0][0x630] ;  /* 0x00018c00ff007b82 */ /* 0x000eb00000000800 */
[----:B------:R-:W4:Y:S01]  /*6010*/  LDC.64 R14, c[0x0][0x620] ;  /* 0x00018800ff0e7b82 */ /* 0x000f220000000a00 */
[----:B0-----:R-:W-:-:S04]  /*6020*/  ISETP.NE.U32.AND P0, PT, R10, RZ, PT ;  /* 0x000000ff0a00720c */ /* 0x001fc80003f05070 */
[----:B------:R-:W-:-:S13]  /*6030*/  ISETP.NE.AND.EX P0, PT, R11, RZ, PT, P0 ;  /* 0x000000ff0b00720c */ /* 0x000fda0003f05300 */
[----:B-1234-:R-:W-:Y:S05]  /*6040*/  @!P0 BRA `(.L_x_156) ;  /* 0x0000000000288947 */ /* 0x01efea0003800000 */
        /* <DEDUP_REMOVED lines=10> */
.L_x_156:
[-CC-:B------:R-:W-:Y:S01]  /*60f0*/  SHF.R.U64 R99, R8, R0.reuse, R9.reuse ;  /* 0x0000000008637219 */ /* 0x180fe20000001209 */
[----:B------:R-:W0:Y:S01]  /*6100*/  LDC.64 R26, c[0x0][0x640] ;  /* 0x00019000ff1a7b82 */ /* 0x000e220000000a00 */
[----:B------:R-:W-:Y:S01]  /*6110*/  SHF.R.U32.HI R0, RZ, R0, R9 ;  /* 0x00000000ff007219 */ /* 0x000fe20000011609 */
[----:B------:R-:W-:Y:S01]  /*6120*/  ULDC UR4, c[0x0][0x150] ;  /* 0x0000540000047ab9 */ /* 0x000fe20000000800 */
[----:B------:R-:W-:Y:S02]  /*6130*/  IADD3 R3, P0, RZ, -R99, RZ ;  /* 0x80000063ff037210 */ /* 0x000fe40007f1e0ff */
[----:B------:R-:W-:-:S03]  /*6140*/  I2FP.F32.U32 R7, R12 ;  /* 0x0000000c00077245 */ /* 0x000fc60000201000 */
[----:B------:R-:W1:Y:S01]  /*6150*/  LDC R6, c[0x0][0x618] ;  /* 0x00018600ff067b82 */ /* 0x000e620000000800 */
[----:B------:R-:W-:Y:S02]  /*6160*/  IMAD.X R5, RZ, RZ, ~R0, P0 ;  /* 0x000000ffff057224 */ /* 0x000fe400000e0e00 */
[----:B------:R-:W-:Y:S01]  /*6170*/  FMUL R7, R7, UR4 ;  /* 0x0000000407077c20 */ /* 0x000fe20008400000 */
[----:B------:R-:W-:Y:S01]  /*6180*/  ULDC UR4, c[0x0][0x154] ;  /* 0x0000550000047ab9 */ /* 0x000fe20000000800 */
[-C--:B------:R-:W-:Y:S02]  /*6190*/  IMAD R0, R5, R14.reuse, RZ ;  /* 0x0000000e05007224 */ /* 0x080fe400078e02ff */
[C---:B------:R-:W-:Y:S01]  /*61a0*/  IMAD.WIDE.U32 R4, R3.reuse, R14, R16 ;  /* 0x0000000e03047225 */ /* 0x040fe200078e0010 */
[----:B------:R-:W2:Y:S01]  /*61b0*/  LDC R8, c[0x0][0x608] ;  /* 0x00018200ff087b82 */ /* 0x000ea20000000800 */
[----:B------:R-:W3:Y:S02]  /*61c0*/  F2I.U32.TRUNC.NTZ R7, R7 ;  /* 0x0000000700077305 */ /* 0x000ee4000020f000 */
[----:B------:R-:W-:Y:S01]  /*61d0*/  IMAD R3, R3, R15, R0 ;  /* 0x0000000f03037224 */ /* 0x000fe200078e0200 */
[----:B------:R-:W-:-:S03]  /*61e0*/  I2FP.F32.U32 R0, R20 ;  /* 0x0000001400007245 */ /* 0x000fc60000201000 */
[----:B------:R-:W-:Y:S01]  /*61f0*/  IMAD.IADD R3, R5, 0x1, R3 ;  /* 0x0000000105037824 */ /* 0x000fe200078e0203 */
[----:B------:R-:W4:Y:S01]  /*6200*/  LDC R11, c[0x0][0x658] ;  /* 0x00019600ff0b7b82 */ /* 0x000f220000000800 */
[----:B0-----:R-:W-:-:S04]  /*6210*/  ISETP.NE.U32.AND P0, PT, R26, RZ, PT ;  /* 0x000000ff1a00720c */ /* 0x001fc80003f05070 */
[----:B------:R-:W-:-:S03]  /*6220*/  ISETP.NE.AND.EX P0, PT, R27, RZ, PT, P0 ;  /* 0x000000ff1b00720c */ /* 0x000fc60003f05300 */
[----:B------:R-:W0:Y:S01]  /*6230*/  LDC R9, c[0x0][0x144] ;  /* 0x00005100ff097b82 */ /* 0x000e220000000800 */
[-C--:B-1----:R-:W-:Y:S01]  /*6240*/  SHF.R.U64 R10, R4, R6.reuse, R3 ;  /* 0x00000006040a7219 */ /* 0x082fe20000001203 */
[----:B---3--:R-:W-:Y:S01]  /*6250*/  IMAD.MOV R7, RZ, RZ, -R7 ;  /* 0x000000ffff077224 */ /* 0x008fe200078e0a07 */
[----:B------:R-:W-:Y:S01]  /*6260*/  SHF.R.U32.HI R3, RZ, R6, R3 ;  /* 0x00000006ff037219 */ /* 0x000fe20000011603 */
[----:B------:R-:W-:-:S04]  /*6270*/  FMUL R6, R0, UR4 ;  /* 0x0000000400067c20 */ /* 0x000fc80008400000 */
[----:B------:R-:W1:Y:S01]  /*6280*/  LDC R21, c[0x0][0x148] ;  /* 0x00005200ff157b82 */ /* 0x000e620000000800 */
[----:B------:R3:W0:Y:S01]  /*6290*/  F2I.U32.TRUNC.NTZ R14, R6 ;  /* 0x00000006000e7305 */ /* 0x000622000020f000 */
[-CC-:B--2---:R-:W-:Y:S02]  /*62a0*/  SHF.R.U64 R13, R10, R8.reuse, R3.reuse ;  /* 0x000000080a0d7219 */ /* 0x184fe40000001203 */
[----:B------:R-:W-:-:S04]  /*62b0*/  SHF.R.U32.HI R0, RZ, R8, R3 ;  /* 0x00000008ff007219 */ /* 0x000fc80000011603 */
[----:B-----5:R-:W2:Y:S01]  /*62c0*/  LDC R24, c[0x0][0x648] ;  /* 0x00019200ff187b82 */ /* 0x020ea20000000800 */
[-CC-:B----4-:R-:W-:Y:S02]  /*62d0*/  SHF.R.U64 R15, R13, R11.reuse, R0.reuse ;  /* 0x0000000b0d0f7219 */ /* 0x190fe40000001200 */
[----:B------:R-:W-:-:S03]  /*62e0*/  SHF.R.U32.HI R5, RZ, R11, R0 ;  /* 0x0000000bff057219 */ /* 0x000fc60000011600 */
[----:B------:R-:W-:Y:S02]  /*62f0*/  IMAD.MOV.U32 R4, RZ, RZ, R15 ;  /* 0x000000ffff047224 */ /* 0x000fe400078e000f */
[----:B------:R-:W4:Y:S01]  /*6300*/  LDC R28, c[0x0][0x638] ;  /* 0x00018e00ff1c7b82 */ /* 0x000f220000000800 */
[----:B0-----:R-:W-:-:S07]  /*6310*/  IMAD R25, R9, R7, R12 ;  /* 0x0000000709197224 */ /* 0x001fce00078e020c */
[----:B------:R-:W0:Y:S08]  /*6320*/  LDC R29, c[0x0][0x610] ;  /* 0x00018400ff1d7b82 */ /* 0x000e300000000800 */
[----:B------:R-:W0:Y:S01]  /*6330*/  LDC R30, c[0x0][0x600] ;  /* 0x00018000ff1e7b82 */ /* 0x000e220000000800 */
[----:B-123--:R-:W-:Y:S05]  /*6340*/  @!P0 BRA `(.L_x_157) ;  /* 0x0000000000288947 */ /* 0x00efea0003800000 */
        /* <DEDUP_REMOVED lines=10> */
.L_x_157:
[----:B------:R-:W-:Y:S01]  /*63f0*/  ISETP.NE.AND P0, PT, R2, 0x1, PT ;  /* 0x000000010200780c */ /* 0x000fe20003f05270 */
[----:B------:R-:W-:Y:S01]  /*6400*/  IMAD.MOV R14, RZ, RZ, -R14 ;  /* 0x000000ffff0e7224 */ /* 0x000fe200078e0a0e */
[----:B------:R-:W-:Y:S02]  /*6410*/  SHF.R.U64 R0, R4, R24, R5 ;  /* 0x0000001804007219 */ /* 0x000fe40000001205 */
[----:B------:R-:W-:Y:S02]  /*6420*/  LOP3.LUT R3, R13, R96, RZ, 0xc0, !PT ;  /* 0x000000600d037212 */ /* 0x000fe400078ec0ff */
[----:B------:R-:W-:Y:S01]  /*6430*/  LOP3.LUT R10, R10, R95, RZ, 0xc0, !PT ;  /* 0x0000005f0a0a7212 */ /* 0x000fe200078ec0ff */
[----:B------:R-:W-:Y:S02]  /*6440*/  IMAD.MOV R4, RZ, RZ, -R0 ;  /* 0x000000ffff047224 */ /* 0x000fe400078e0a00 */
[----:B------:R-:W-:Y:S02]  /*6450*/  IMAD R0, R90, R0, R3 ;  /* 0x000000005a007224 */ /* 0x000fe400078e0203 */
[----:B----4-:R-:W-:-:S02]  /*6460*/  IMAD R3, R4, R28, R15 ;  /* 0x0000001c04037224 */ /* 0x010fc400078e020f */
[----:B------:R-:W-:Y:S02]  /*6470*/  @P0 IMAD R25, R21, R14, R20 ;  /* 0x0000000e15190224 */ /* 0x000fe400078e0214 */
[----:B0-----:R-:W-:Y:S02]  /*6480*/  IMAD R5, R3, R30, R10 ;  /* 0x0000001e03057224 */ /* 0x001fe400078e020a */
[----:B------:R-:W-:Y:S02]  /*6490*/  IMAD R0, R0, R29, R25 ;  /* 0x0000001d00007224 */ /* 0x000fe400078e0219 */
[----:B------:R-:W-:-:S03]  /*64a0*/  IMAD.MOV.U32 R4, RZ, RZ, 0x1 ;  /* 0x00000001ff047424 */ /* 0x000fc600078e00ff */
[----:B------:R-:W-:Y:S02]  /*64b0*/  SEL R100, R5, R0, !P0 ;  /* 0x0000000005647207 */ /* 0x000fe40004000000 */
[----:B------:R-:W-:Y:S02]  /*64c0*/  PRMT R3, R4, 0x7610, R3 ;  /* 0x0000761004037816 */ /* 0x000fe40000000003 */
[----:B------:R-:W-:-:S07]  /*64d0*/  SEL R0, R0, R5, !P0 ;  /* 0x0000000500007207 */ /* 0x000fce0004000000 */
.L_x_155:
[----:B------:R-:W-:Y:S01]  /*64e0*/  LOP3.LUT P0, RZ, R3, 0xff, RZ, 0xc0, !PT ;  /* 0x000000ff03ff7812 */ /* 0x000fe2000780c0ff */
[----:B------:R-:W-:Y:S01]  /*64f0*/  UIMAD.WIDE.U32 UR4, UR41, -0x55555555, URZ ;  /* 0xaaaaaaab290478a5 */ /* 0x000fe2000f8e003f */
[----:B------:R-:W-:-:S03]  /*6500*/  IMAD.MOV.U32 R101, RZ, RZ, R0 ;  /* 0x000000ffff657224 */ /* 0x000fc600078e0000 */
[----:B------:R-:W-:-:S04]  /*6510*/  USHF.R.U32.HI UR4, URZ, 0x2, UR5 ;  /* 0x000000023f047899 */ /* 0x000fc80008011605 */
[----:B------:R-:W-:-:S04]  /*6520*/  UIMAD UR41, UR4, -0x6, UR41 ;  /* 0xfffffffa042978a4 */ /* 0x000fc8000f8e0229 */
[----:B------:R-:W-:Y:S08]  /*6530*/  @P0 BRA `(.L_x_158) ;  /* 0xffffffac00300947 */ /* 0x000ff0000383ffff */
[----:B------:R-:W-:Y:S05]  /*6540*/  EXIT ;  /* 0x000000000000794d */ /* 0x000fea0003800000 */
.L_x_3:
        /* <DEDUP_REMOVED lines=26> */
.L_x_160:
[--C-:B------:R-:W-:Y:S01]  /*66f0*/  SHF.R.U64 R14, R12, R20, R13.reuse ;  /* 0x000000140c0e7219 */ /* 0x100fe2000000120d */
[----:B------:R-:W0:Y:S01]  /*6700*/  LDC R24, c[0x0][0x618] ;  /* 0x00018600ff187b82 */ /* 0x000e220000000800 */
[----:B------:R-:W-:Y:S01]  /*6710*/  I2FP.F32.U32 R8, R6 ;  /* 0x0000000600087245 */ /* 0x000fe20000201000 */
[----:B------:R-:W-:Y:S01]  /*6720*/  ULDC UR4, c[0x0][0x150] ;  /* 0x0000540000047ab9 */ /* 0x000fe20000000800 */
[----:B------:R-:W-:Y:S02]  /*6730*/  SHF.R.U32.HI R7, RZ, R20, R13 ;  /* 0x00000014ff077219 */ /* 0x000fe4000001160d */
[----:B------:R-:W-:Y:S01]  /*6740*/  IADD3 R11, P0, RZ, -R14, RZ ;  /* 0x8000000eff0b7210 */ /* 0x000fe20007f1e0ff */
[----:B------:R-:W-:Y:S01]  /*6750*/  FMUL R13, R8, UR4 ;  /* 0x00000004080d7c20 */ /* 0x000fe20008400000 */
[----:B------:R-:W-:Y:S01]  /*6760*/  ULDC UR4, c[0x0][0x154] ;  /* 0x0000550000047ab9 */ /* 0x000fe20000000800 */
[----:B------:R-:W1:Y:S02]  /*6770*/  LDC.64 R26, c[0x0][0x640] ;  /* 0x00019000ff1a7b82 */ /* 0x000e640000000a00 */
[----:B------:R-:W-:-:S02]  /*6780*/  IMAD.X R7, RZ, RZ, ~R7, P0 ;  /* 0x000000ffff077224 */ /* 0x000fc400000e0e07 */
[----:B------:R-:W2:Y:S01]  /*6790*/  F2I.U32.TRUNC.NTZ R13, R13 ;  /* 0x0000000d000d7305 */ /* 0x000ea2000020f000 */
[----:B------:R-:W-:-:S03]  /*67a0*/  IMAD.WIDE.U32 R8, R11, R22, R16 ;  /* 0x000000160b087225 */ /* 0x000fc600078e0010 */
[----:B------:R-:W3:Y:S01]  /*67b0*/  LDC R15, c[0x0][0x144] ;  /* 0x00005100ff0f7b82 */ /* 0x000ee20000000800 */
[----:B------:R-:W-:-:S04]  /*67c0*/  IMAD R10, R7, R22, RZ ;  /* 0x00000016070a7224 */ /* 0x000fc800078e02ff */
[----:B------:R-:W-:Y:S02]  /*67d0*/  IMAD R7, R11, R23, R10 ;  /* 0x000000170b077224 */ /* 0x000fe400078e020a */
[----:B------:R-:W-:Y:S01]  /*67e0*/  IMAD.MOV.U32 R10, RZ, RZ, -0x1 ;  /* 0xffffffffff0a7424 */ /* 0x000fe200078e00ff */
[----:B------:R-:W4:Y:S01]  /*67f0*/  LDC R20, c[0x0][0x608] ;  /* 0x00018200ff147b82 */ /* 0x000f220000000800 */
[----:B------:R-:W-:Y:S01]  /*6800*/  IMAD.IADD R7, R9, 0x1, R7 ;  /* 0x0000000109077824 */ /* 0x000fe200078e0207 */
[----:B------:R-:W-:-:S04]  /*6810*/  I2FP.F32.U32 R9, R5 ;  /* 0x0000000500097245 */ /* 0x000fc80000201000 */
[-C--:B0-----:R-:W-:Y:S01]  /*6820*/  SHF.R.U64 R12, R8, R24.reuse, R7 ;  /* 0x00000018080c7219 */ /* 0x081fe20000001207 */
[----:B--2---:R-:W-:Y:S01]  /*6830*/  IMAD.MOV R8, RZ, RZ, -R13 ;  /* 0x000000ffff087224 */ /* 0x004fe200078e0a0d */
[----:B------:R-:W0:Y:S01]  /*6840*/  LDC R11, c[0x0][0x658] ;  /* 0x00019600ff0b7b82 */ /* 0x000e220000000800 */
[----:B-1----:R-:W-:Y:S01]  /*6850*/  ISETP.NE.U32.AND P0, PT, R26, RZ, PT ;  /* 0x000000ff1a00720c */ /* 0x002fe20003f05070 */
[----:B------:R-:W-:Y:S01]  /*6860*/  FMUL R9, R9, UR4 ;  /* 0x0000000409097c20 */ /* 0x000fe20008400000 */
[----:B------:R-:W-:Y:S02]  /*6870*/  SHF.R.U32.HI R7, RZ, R24, R7 ;  /* 0x00000018ff077219 */ /* 0x000fe40000011607 */
[----:B------:R-:W-:-:S03]  /*6880*/  ISETP.NE.AND.EX P0, PT, R27, RZ, PT, P0 ;  /* 0x000000ff1b00720c */ /* 0x000fc60003f05300 */
[----:B------:R-:W1:Y:S01]  /*6890*/  LDC R22, c[0x0][0x148] ;  /* 0x00005200ff167b82 */ /* 0x000e620000000800 */
[----:B---3--:R-:W-:Y:S02]  /*68a0*/  IMAD R23, R15, R8, R6 ;  /* 0x000000080f177224 */ /* 0x008fe400078e0206 */
[----:B------:R-:W-:-:S05]  /*68b0*/  IMAD.MOV.U32 R8, RZ, RZ, 0x1 ;  /* 0x00000001ff087424 */ /* 0x000fca00078e00ff */
[----:B------:R-:W2:Y:S01]  /*68c0*/  LDC R21, c[0x0][0x600] ;  /* 0x00018000ff157b82 */ /* 0x000ea20000000800 */
[-CC-:B----4-:R-:W-:Y:S02]  /*68d0*/  SHF.R.U64 R15, R12, R20.reuse, R7.reuse ;  /* 0x000000140c0f7219 */ /* 0x190fe40000001207 */
[----:B------:R-:W-:Y:S02]  /*68e0*/  SHF.R.U32.HI R6, RZ, R20, R7 ;  /* 0x00000014ff067219 */ /* 0x000fe40000011607 */
[----:B------:R3:W4:Y:S03]  /*68f0*/  F2I.U32.TRUNC.NTZ R20, R9 ;  /* 0x0000000900147305 */ /* 0x000726000020f000 */
[----:B------:R-:W1:Y:S01]  /*6900*/  LDC R25, c[0x0][0x648] ;  /* 0x00019200ff197b82 */ /* 0x000e620000000800 */
[-C--:B0-----:R-:W-:Y:S02]  /*6910*/  SHF.R.U64 R19, R15, R11.reuse, R6 ;  /* 0x0000000b0f137219 */ /* 0x081fe40000001206 */
[----:B------:R-:W-:-:S02]  /*6920*/  SHF.L.U32 R10, R10, R11, RZ ;  /* 0x0000000b0a0a7219 */ /* 0x000fc400000006ff */
[-C--:B------:R-:W-:Y:S01]  /*6930*/  SHF.R.U32.HI R7, RZ, R11.reuse, R6 ;  /* 0x0000000bff077219 */ /* 0x080fe20000011606 */
[----:B------:R-:W-:Y:S01]  /*6940*/  IMAD.MOV.U32 R6, RZ, RZ, R19 ;  /* 0x000000ffff067224 */ /* 0x000fe200078e0013 */
[----:B------:R-:W-:Y:S01]  /*6950*/  SHF.L.U32 R24, R8, R11, RZ ;  /* 0x0000000b08187219 */ /* 0x000fe200000006ff */
[----:B------:R-:W0:Y:S01]  /*6960*/  LDC R28, c[0x0][0x638] ;  /* 0x00018e00ff1c7b82 */ /* 0x000e220000000800 */
[----:B------:R-:W-:-:S07]  /*6970*/  LOP3.LUT R30, RZ, R10, RZ, 0x33, !PT ;  /* 0x0000000aff1e7212 */ /* 0x000fce00078e33ff */
[----:B------:R-:W0:Y:S01]  /*6980*/  LDC R29, c[0x0][0x610] ;  /* 0x00018400ff1d7b82 */ /* 0x000e220000000800 */
[----:B---34-:R-:W-:Y:S05]  /*6990*/  @!P0 BRA `(.L_x_161) ;  /* 0x0000000000288947 */ /* 0x018fea0003800000 */
[----:B------:R-:W3:Y:S02]  /*69a0*/  LDC R6, c[0x0][0x64c] ;  /* 0x00019300ff067b82 */ /* 0x000ee40000000800 */
[----:B---3--:R-:W-:-:S05]  /*69b0*/  IADD3 R11, P0, R19, R6, RZ ;  /* 0x00000006130b7210 */ /* 0x008fca0007f1e0ff */
        /* <DEDUP_REMOVED lines=8> */
.L_x_161:
[----:B------:R-:W-:Y:S01]  /*6a40*/  ISETP.NE.AND P0, PT, R2, 0x1, PT ;  /* 0x000000010200780c */ /* 0x000fe20003f05270 */
[----:B--2---:R-:W-:Y:S01]  /*6a50*/  VIADD R9, R21, 0xffffffff ;  /* 0xffffffff15097836 */ /* 0x004fe20000000000 */
[----:B-1----:R-:W-:Y:S01]  /*6a60*/  SHF.R.U64 R7, R6, R25, R7 ;  /* 0x0000001906077219 */ /* 0x002fe20000001207 */
[----:B------:R-:W-:Y:S01]  /*6a70*/  IMAD.MOV R20, RZ, RZ, -R20 ;  /* 0x000000ffff147224 */ /* 0x000fe200078e0a14 */
[----:B------:R-:W-:Y:S02]  /*6a80*/  LOP3.LUT R6, R15, R30, RZ, 0xc0, !PT ;  /* 0x0000001e0f067212 */ /* 0x000fe400078ec0ff */
[----:B------:R-:W-:Y:S01]  /*6a90*/  LOP3.LUT R12, R12, R9, RZ, 0xc0, !PT ;  /* 0x000000090c0c7212 */ /* 0x000fe200078ec0ff */
[----:B------:R-:W-:Y:S02]  /*6aa0*/  IMAD.MOV R8, RZ, RZ, -R7 ;  /* 0x000000ffff087224 */ /* 0x000fe400078e0a07 */
[----:B------:R-:W-:Y:S02]  /*6ab0*/  IMAD R6, R24, R7, R6 ;  /* 0x0000000718067224 */ /* 0x000fe400078e0206 */
[----:B------:R-:W-:-:S02]  /*6ac0*/  IMAD.MOV.U32 R9, RZ, RZ, 0x1 ;  /* 0x00000001ff097424 */ /* 0x000fc400078e00ff */
[----:B------:R-:W-:Y:S02]  /*6ad0*/  @P0 IMAD R23, R22, R20, R5 ;  /* 0x0000001416170224 */ /* 0x000fe400078e0205 */
[----:B0-----:R-:W-:Y:S02]  /*6ae0*/  IMAD R5, R8, R28, R19 ;  /* 0x0000001c08057224 */ /* 0x001fe400078e0213 */
[----:B------:R-:W-:Y:S02]  /*6af0*/  IMAD R19, R6, R29, R23 ;  /* 0x0000001d06137224 */ /* 0x000fe400078e0217 */
[----:B------:R-:W-:Y:S02]  /*6b00*/  IMAD R6, R5, R21, R12 ;  /* 0x0000001505067224 */ /* 0x000fe400078e020c */
[----:B------:R-:W-:-:S03]  /*6b10*/  IMAD.MOV.U32 R8, RZ, RZ, R14 ;  /* 0x000000ffff087224 */ /* 0x000fc600078e000e */
[----:B------:R-:W-:Y:S02]  /*6b20*/  SEL R20, R6, R19, !P0 ;  /* 0x0000001306147207 */ /* 0x000fe40004000000 */
[----:B------:R-:W-:-:S07]  /*6b30*/  SEL R19, R19, R6, !P0 ;  /* 0x0000000613137207 */ /* 0x000fce0004000000 */
.L_x_159:
[----:B------:R-:W-:-:S08]  /*6b40*/  NOP ;  /* 0x0000000000007918 */ /* 0x000fd00000000000 */
[----:B------:R-:W0:-:S00]  /*6b50*/  USETMAXREG.DEALLOC.CTAPOOL 0x28 ;  /* 0x00000028000079c8 */ /* 0x000e0000080e0500 */
[----:B0-----:R-:W-:-:S13]  /*6b60*/  ISETP.NE.AND P0, PT, R0, RZ, PT ;  /* 0x000000ff0000720c */ /* 0x001fda0003f05270 */
[----:B------:R-:W-:Y:S05]  /*6b70*/  @P0 EXIT ;  /* 0x000000000000094d */ /* 0x000fea0003800000 */
[----:B------:R-:W-:Y:S01]  /*6b80*/  LOP3.LUT P0, RZ, R9, 0xff, RZ, 0xc0, !PT ;  /* 0x000000ff09ff7812 */ /* 0x000fe2000780c0ff */
[----:B------:R-:W-:Y:S02]  /*6b90*/  IMAD.MOV.U32 R0, RZ, RZ, 0x1 ;  /* 0x00000001ff007424 */ /* 0x000fe400078e00ff */
[----:B------:R-:W-:-:S10]  /*6ba0*/  IMAD.MOV.U32 R12, RZ, RZ, RZ ;  /* 0x000000ffff0c7224 */ /* 0x000fd400078e00ff */
[----:B------:R-:W-:Y:S05]  /*6bb0*/  @!P0 BRA `(.L_x_162) ;  /* 0x0000000c000c8947 */ /* 0x000fea0003800000 */
[----:B------:R-:W0:Y:S01]  /*6bc0*/  LDC R0, c[0x0][0x28c] ;  /* 0x0000a300ff007b82 */ /* 0x000e220000000800 */
[----:B------:R-:W-:Y:S01]  /*6bd0*/  LOP3.LUT P0, RZ, R3, 0x1f, RZ, 0xc0, !PT ;  /* 0x0000001f03ff7812 */ /* 0x000fe2000780c0ff */
[----:B------:R-:W-:Y:S01]  /*6be0*/  ULDC UR5, c[0x0][0x658] ;  /* 0x0001960000057ab9 */ /* 0x000fe20000000800 */
[----:B------:R-:W-:Y:S01]  /*6bf0*/  UMOV UR6, 0xffffffff ;  /* 0xffffffff00067882 */ /* 0x000fe20000000000 */
[----:B------:R-:W-:Y:S01]  /*6c00*/  BSSY B0, `(.L_x_162) ;  /* 0x00000be000007945 */ /* 0x000fe20003800000 */
[----:B------:R-:W-:Y:S01]  /*6c10*/  USHF.L.U32 UR6, UR6, UR5, URZ ;  /* 0x0000000506067299 */ /* 0x000fe2000800063f */
[C---:B------:R-:W-:Y:S01]  /*6c20*/  ISETP.NE.AND P2, PT, R4.reuse, RZ, PT ;  /* 0x000000ff0400720c */ /* 0x040fe20003f45270 */
[----:B------:R-:W-:Y:S01]  /*6c30*/  IMAD.MOV.U32 R13, RZ, RZ, 0x1 ;  /* 0x00000001ff0d7424 */ /* 0x000fe200078e00ff */
[----:B------:R-:W-:Y:S01]  /*6c40*/  ISETP.NE.OR P0, PT, R4, RZ, !P0 ;  /* 0x000000ff0400720c */ /* 0x000fe20004705670 */
[----:B------:R-:W-:Y:S01]  /*6c50*/  IMAD.MOV.U32 R12, RZ, RZ, RZ ;  /* 0x000000ffff0c7224 */ /* 0x000fe200078e00ff */
[----:B------:R-:W-:Y:S01]  /*6c60*/  LOP3.LUT R11, R18, 0x2, RZ, 0xfc, !PT ;  /* 0x00000002120b7812 */ /* 0x000fe200078efcff */
[----:B------:R-:W-:Y:S01]  /*6c70*/  ULDC UR4, c[0x0][0x600] ;  /* 0x0001800000047ab9 */ /* 0x000fe20000000800 */
[----:B------:R-:W-:Y:S01]  /*6c80*/  UMOV UR7, 0x1 ;  /* 0x0000000100077882 */ /* 0x000fe20000000000 */
[----:B------:R-:W-:-:S02]  /*6c90*/  UIADD3 UR15, UR4, -0x1, URZ ;  /* 0xffffffff040f7890 */ /* 0x000fc4000fffe03f */
[----:B------:R-:W-:Y:S02]  /*6ca0*/  USHF.L.U32 UR17, UR7, UR5, URZ ;  /* 0x0000000507117299 */ /* 0x000fe4000800063f */
[----:B------:R-:W-:Y:S01]  /*6cb0*/  ULOP3.LUT UR16, URZ, UR6, URZ, 0x33, !UPT ;  /* 0x000000063f107292 */ /* 0x000fe2000f8e333f */
[----:B------:R-:W-:Y:S01]  /*6cc0*/  ULDC.64 UR20, c[0x0][0x198] ;  /* 0x0000660000147ab9 */ /* 0x000fe20000000a00 */
[----:B0-----:R-:W-:-:S05]  /*6cd0*/  VIADD R0, R0, 0x3f ;  /* 0x0000003f00007836 */ /* 0x001fca0000000000 */
[----:B------:R-:W-:-:S04]  /*6ce0*/  SHF.R.S32.HI R3, RZ, 0x1f, R0 ;  /* 0x0000001fff037819 */ /* 0x000fc80000011400 */
[----:B------:R-:W-:Y:S01]  /*6cf0*/  LEA.HI R3, R3, R0, RZ, 0x6 ;  /* 0x0000000003037211 */ /* 0x000fe200078f30ff */
[----:B------:R-:W-:-:S03]  /*6d00*/  IMAD.MOV.U32 R0, RZ, RZ, 0x1 ;  /* 0x00000001ff007424 */ /* 0x000fc600078e00ff */
[----:B------:R-:W-:-:S05]  /*6d10*/  SHF.R.S32.HI R3, RZ, 0x6, R3 ;  /* 0x00000006ff037819 */ /* 0x000fca0000011403 */
[----:B------:R-:W-:-:S07]  /*6d20*/  VIADD R10, R3, 0x1 ;  /* 0x00000001030a7836 */ /* 0x000fce0000000000 */
.L_x_174:
[----:B------:R-:W-:-:S03]  /*6d30*/  UMOV UR4, 0xffffffff ;  /* 0xffffffff00047882 */ /* 0x000fc60000000000 */
[----:B------:R-:W-:Y:S05]  /*6d40*/  BRA.DIV UR4, `(.L_x_163) ;  /* 0x0000000e04dc7947 */ /* 0x000fea000b800000 */
[----:B------:R-:W-:-:S13]  /*6d50*/  ELECT P6, URZ, PT ;  /* 0x00000000003f782f */ /* 0x000fda00038c0000 */
.L_x_187:
[----:B------:R-:W0:Y:S01]  /*6d60*/  LDC R4, c[0x0][0x28c] ;  /* 0x0000a300ff047b82 */ /* 0x000e220000000800 */
[----:B------:R-:W-:Y:S01]  /*6d70*/  BSSY B1, `(.L_x_164) ;  /* 0x0000035000017945 */ /* 0x000fe20003800000 */
[----:B0-----:R-:W-:-:S13]  /*6d80*/  ISETP.LT.OR P6, PT, R4, 0x1, !P6 ;  /* 0x000000010400780c */ /* 0x001fda00077c1670 */
[----:B------:R-:W-:Y:S05]  /*6d90*/  @P6 BRA `(.L_x_165) ;  /* 0x0000000000c86947 */ /* 0x000fea0003800000 */
[----:B------:R-:W-:Y:S02]  /*6da0*/  IMAD.SHL.U32 R20, R20, 0x80, RZ ;  /* 0x0000008014147824 */ /* 0x000fe400078e00ff */
[----:B------:R-:W-:Y:S02]  /*6db0*/  IMAD.SHL.U32 R19, R19, 0x80, RZ ;  /* 0x0000008013137824 */ /* 0x000fe400078e00ff */
[----:B------:R-:W-:Y:S02]  /*6dc0*/  IMAD.MOV.U32 R21, RZ, RZ, RZ ;  /* 0x000000ffff157224 */ /* 0x000fe400078e00ff */
[----:B------:R-:W-:Y:S02]  /*6dd0*/  IMAD.MOV.U32 R4, RZ, RZ, R10 ;  /* 0x000000ffff047224 */ /* 0x000fe400078e000a */
[----:B------:R-:W-:Y:S02]  /*6de0*/  IMAD.MOV.U32 R5, RZ, RZ, R0 ;  /* 0x000000ffff057224 */ /* 0x000fe400078e0000 */
[----:B------:R-:W-:-:S07]  /*6df0*/  IMAD.MOV.U32 R6, RZ, RZ, R12 ;  /* 0x000000ffff067224 */ /* 0x000fce00078e000c */
.L_x_169:
[----:B------:R-:W0:Y:S01]  /*6e00*/  S2R R14, SR_CgaCtaId ;  /* 0x00000000000e7919 */ /* 0x000e220000008800 */
[----:B------:R-:W-:Y:S01]  /*6e10*/  MOV R7, 0x400 ;  /* 0x0000040000077802 */ /* 0x000fe20000000f00 */
[----:B------:R-:W1:Y:S03]  /*6e20*/  @!P2 LDC R9, c[0x0][0x500] ;  /* 0x00014000ff09ab82 */ /* 0x000e660000000800 */
[----:B0-----:R-:W-:Y:S02]  /*6e30*/  LEA R15, R14, R7, 0x18 ;  /* 0x000000070e0f7211 */ /* 0x001fe400078ec0ff */
[----:B------:R-:W-:-:S03]  /*6e40*/  SHF.L.U32 R7, R5, 0x1f, RZ ;  /* 0x0000001f05077819 */ /* 0x000fc600000006ff */
[----:B------:R-:W-:-:S04]  /*6e50*/  IMAD R14, R6, 0x8, R15 ;  /* 0x00000008060e7824 */ /* 0x000fc800078e020f */
[----:B------:R-:W0:Y:S02]  /*6e60*/  SYNCS.PHASECHK.TRANS64.TRYWAIT P1, [R14+URZ+0x30], R7 ;  /* 0x000030070e0075a7 */ /* 0x000e24000802017f */
[----:B01----:R-:W-:Y:S05]  /*6e70*/  @!P1 BRA `(.L_x_166) ;  /* 0x0000000c00b09947 */ /* 0x003fea0003800000 */
.L_x_188:
[----:B0-----:R-:W-:Y:S01]  /*6e80*/  PRMT R7, R11, 0x9910, RZ ;  /* 0x000099100b077816 */ /* 0x001fe200000000ff */
[----:B------:R0:W-:Y:S03]  /*6e90*/  @!P2 SYNCS.ARRIVE.TRANS64 RZ, [R14+URZ], R9 ;  /* 0x000000090effa9a7 */ /* 0x0001e6000800003f */
[----:B------:R-:W-:-:S13]  /*6ea0*/  ISETP.NE.AND P1, PT, R7, 0x2, PT ;  /* 0x000000020700780c */ /* 0x000fda0003f25270 */
[----:B0-----:R-:W-:Y:S05]  /*6eb0*/  @P1 BRA `(.L_x_167) ;  /* 0x0000000000041947 */ /* 0x001fea0003800000 */
[----:B------:R-:W-:Y:S01]  /*6ec0*/  BPT.TRAP 0x1 ;  /* 0x000000040000795c */ /* 0x000fe20000300000 */
.L_x_167:
[----:B------:R-:W-:Y:S05]  /*6ed0*/  @P0 BRA `(.L_x_168) ;  /* 0x0000000000040947 */ /* 0x000fea0003800000 */
[----:B------:R-:W-:Y:S01]  /*6ee0*/  BPT.TRAP 0x1 ;  /* 0x000000040000795c */ /* 0x000fe20000300000 */
.L_x_168:
[----:B------:R-:W-:Y:S01]  /*6ef0*/  IMAD R15, R6, 0x4000, R15 ;  /* 0x00004000060f7824 */ /* 0x000fe200078e020f */
[----:B------:R-:W-:Y:S01]  /*6f00*/  R2UR UR9, R14 ;  /* 0x000000000e0972ca */ /* 0x000fe200000e0000 */
[----:B------:R-:W-:Y:S01]  /*6f10*/  VIADD R4, R4, 0xffffffff ;  /* 0xffffffff04047836 */ /* 0x000fe20000000000 */
[----:B------:R-:W-:Y:S01]  /*6f20*/  UIADD3 UR4, UP0, UR20, 0xf0, URZ ;  /* 0x000000f014047890 */ /* 0x000fe2000ff1e03f */
[----:B------:R-:W-:Y:S01]  /*6f30*/  R2UR UR11, R19 ;  /* 0x00000000130b72ca */ /* 0x000fe200000e0000 */
[----:B------:R-:W-:Y:S01]  /*6f40*/  UIADD3 UR22, UP1, UR20, 0x1f0, URZ ;  /* 0x000001f014167890 */ /* 0x000fe2000ff3e03f */
[----:B------:R-:W-:Y:S01]  /*6f50*/  R2UR UR8, R15 ;  /* 0x000000000f0872ca */ /* 0x000fe200000e0000 */
[----:B------:R-:W-:Y:S01]  /*6f60*/  UIADD3.X UR5, URZ, UR21, URZ, UP0, !UPT ;  /* 0x000000153f057290 */ /* 0x000fe200087fe43f */
[C---:B------:R-:W-:Y:S01]  /*6f70*/  R2UR UR10, R21.reuse ;  /* 0x00000000150a72ca */ /* 0x040fe200000e0000 */
[----:B------:R-:W-:Y:S01]  /*6f80*/  VIADD R6, R6, 0x1 ;  /* 0x0000000106067836 */ /* 0x000fe20000000000 */
[----:B------:R-:W-:Y:S01]  /*6f90*/  R2UR UR12, R8 ;  /* 0x00000000080c72ca */ /* 0x000fe200000e0000 */
[----:B------:R-:W-:Y:S01]  /*6fa0*/  UIADD3.X UR23, URZ, UR21, URZ, UP1, !UPT ;  /* 0x000000153f177290 */ /* 0x000fe20008ffe43f */
[----:B------:R-:W-:Y:S01]  /*6fb0*/  R2UR UR18, R20 ;  /* 0x00000000141272ca */ /* 0x000fe200000e0000 */
[----:B------:R-:W-:Y:S01]  /*6fc0*/  UMOV UR6, 0x0 ;  /* 0x0000000000067882 */ /* 0x000fe20000000000 */
[----:B------:R-:W-:Y:S01]  /*6fd0*/  ISETP.GT.AND P3, PT, R4, 0x1, PT ;  /* 0x000000010400780c */ /* 0x000fe20003f64270 */
[----:B------:R-:W-:Y:S01]  /*6fe0*/  UMOV UR7, 0x10000000 ;  /* 0x1000000000077882 */ /* 0x000fe20000000000 */
[----:B------:R-:W-:Y:S01]  /*6ff0*/  ISETP.NE.AND P1, PT, R6, 0x6, PT ;  /* 0x000000060600780c */ /* 0x000fe20003f25270 */
[----:B------:R-:W-:-:S02]  /*7000*/  VIADD R21, R21, 0x40 ;  /* 0x0000004015157836 */ /* 0x000fc40000000000 */
[----:B------:R-:W-:Y:S01]  /*7010*/  UIADD3 UR13, UR8, 0x180, URZ ;  /* 0x00000180080d7890 */ /* 0x000fe2000fffe03f */
[----:B------:R-:W-:Y:S01]  /*7020*/  SEL R14, RZ, 0x1, P1 ;  /* 0x00000001ff0e7807 */ /* 0x000fe20000800000 */
[----:B------:R-:W-:Y:S01]  /*7030*/  UIADD3 UR14, UR8, 0x18180, URZ ;  /* 0x00018180080e7890 */ /* 0x000fe2000fffe03f */
[----:B------:R-:W-:Y:S02]  /*7040*/  SEL R6, R6, RZ, P1 ;  /* 0x000000ff06067207 */ /* 0x000fe40000800000 */
[----:B------:R-:W-:Y:S02]  /*7050*/  LOP3.LUT R5, R5, R14, RZ, 0x3c, !PT ;  /* 0x0000000e05057212 */ /* 0x000fe400078e3cff */
[----:B------:R-:W-:Y:S02]  /*7060*/  UMOV UR8, UR13 ;  /* 0x0000000d00087c82 */ /* 0x000fe40008000000 */
[----:B------:R0:W-:Y:S02]  /*7070*/  UTMALDG.3D [UR8], [UR4], desc[UR6] ;  /* 0x00000608040075b4 */ /* 0x0001e40008011000 */
[----:B0-----:R-:W-:Y:S01]  /*7080*/  UMOV UR8, UR14 ;  /* 0x0000000e00087c82 */ /* 0x001fe20008000000 */
[----:B------:R-:W-:-:S02]  /*7090*/  UMOV UR11, UR18 ;  /* 0x00000012000b7c82 */ /* 0x000fc40008000000 */
[----:B------:R0:W-:Y:S02]  /*70a0*/  UTMALDG.3D [UR8], [UR22], desc[UR6] ;  /* 0x00000608160075b4 */ /* 0x0001e40008011000 */
[----:B0-----:R-:W-:Y:S05]  /*70b0*/  @P3 BRA `(.L_x_169) ;  /* 0xfffffffc00503947 */ /* 0x001fea000383ffff */
.L_x_165:
[----:B------:R-:W-:Y:S05]  /*70c0*/  BSYNC B1 ;  /* 0x0000000000017941 */ /* 0x000fea0003800000 */
.L_x_164:
[----:B------:R-:W-:Y:S01]  /*70d0*/  LOP3.LUT P3, RZ, R13, 0xff, RZ, 0xc0, !PT ;  /* 0x000000ff0dff7812 */ /* 0x000fe2000786c0ff */
[----:B------:R-:W-:Y:S01]  /*70e0*/  IMAD.IADD R12, R3, 0x1, R12 ;  /* 0x00000001030c7824 */ /* 0x000fe200078e020c */
[----:B------:R-:W-:Y:S01]  /*70f0*/  IADD3 R16, P4, R16, UR36, RZ ;  /* 0x0000002410107c10 */ /* 0x000fe2000ff9e0ff */
[----:B------:R-:W-:Y:S01]  /*7100*/  ULDC.64 UR4, c[0x0][0x650] ;  /* 0x0001940000047ab9 */ /* 0x000fe20000000a00 */
[----:B------:R-:W-:Y:S01]  /*7110*/  BSSY B1, `(.L_x_170) ;  /* 0x000006a000017945 */ /* 0x000fe20003800000 */
[----:B------:R-:W-:Y:S01]  /*7120*/  IMAD.MOV.U32 R19, RZ, RZ, -0x1 ;  /* 0xffffffffff137424 */ /* 0x000fe200078e00ff */
[----:B------:R-:W-:Y:S01]  /*7130*/  ISETP.GT.U32.AND P1, PT, R12, 0x5, PT ;  /* 0x000000050c00780c */ /* 0x000fe20003f24070 */
[----:B------:R-:W-:Y:S01]  /*7140*/  IMAD.MOV.U32 R20, RZ, RZ, -0x1 ;  /* 0xffffffffff147424 */ /* 0x000fe200078e00ff */
[----:B------:R-:W-:Y:S01]  /*7150*/  IADD3.X R17, R17, UR42, RZ, P4, !PT ;  /* 0x0000002a11117c10 */ /* 0x000fe2000a7fe4ff */
[----:B------:R-:W-:Y:S01]  /*7160*/  IMAD.MOV.U32 R8, RZ, RZ, -0x1 ;  /* 0xffffffffff087424 */ /* 0x000fe200078e00ff */
[----:B------:R-:W-:-:S02]  /*7170*/  ISETP.LT.U32.AND P1, PT, R3, 0x6, P1 ;  /* 0x000000060300780c */ /* 0x000fc40000f21070 */
[----:B------:R-:W-:Y:S01]  /*7180*/  PRMT R13, RZ, 0x7610, R13 ;  /* 0x00007610ff0d7816 */ /* 0x000fe2000000000d */
[----:B------:R-:W0:Y:S01]  /*7190*/  @P3 S2R R5, SR_CgaCtaId ;  /* 0x0000000000053919 */ /* 0x000e220000008800 */
[----:B------:R-:W-:-:S04]  /*71a0*/  @P3 MOV R4, 0x400 ;  /* 0x0000040000043802 */ /* 0x000fc80000000f00 */
[----:B0-----:R-:W-:Y:S01]  /*71b0*/  @P3 LEA R6, R5, R4, 0x18 ;  /* 0x0000000405063211 */ /* 0x001fe200078ec0ff */
[----:B------:R-:W-:-:S03]  /*71c0*/  IMAD.WIDE.U32 R4, R12, -0x55555555, RZ ;  /* 0xaaaaaaab0c047825 */ /* 0x000fc600078e00ff */
[----:B------:R0:W-:Y:S01]  /*71d0*/  @P3 SYNCS.ARRIVE.TRANS64.A1T0 RZ, [R6+URZ+0x78], RZ ;  /* 0x000078ff06ff39a7 */ /* 0x0001e2000810003f */
[----:B------:R-:W-:Y:S02]  /*71e0*/  ISETP.GE.U32.AND P3, PT, R3, 0x6, PT ;  /* 0x000000060300780c */ /* 0x000fe40003f66070 */
[----:B------:R-:W-:Y:S02]  /*71f0*/  SHF.R.U32.HI R7, RZ, 0x2, R5 ;  /* 0x00000002ff077819 */ /* 0x000fe40000011605 */
[----:B------:R-:W-:Y:S02]  /*7200*/  SEL R5, RZ, 0x1, !P1 ;  /* 0x00000001ff057807 */ /* 0x000fe40004800000 */
[----:B------:R-:W-:Y:S01]  /*7210*/  ISETP.GE.U32.AND P1, PT, R16, UR4, PT ;  /* 0x0000000410007c0c */ /* 0x000fe2000bf26070 */
[----:B------:R-:W-:Y:S01]  /*7220*/  IMAD R12, R7, -0x6, R12 ;  /* 0xfffffffa070c7824 */ /* 0x000fe200078e020c */
[----:B------:R-:W-:Y:S02]  /*7230*/  LOP3.LUT R0, R0, R5, RZ, 0x3c, !PT ;  /* 0x0000000500007212 */ /* 0x000fe400078e3cff */
[----:B------:R-:W-:-:S02]  /*7240*/  ISETP.GE.U32.AND.EX P1, PT, R17, UR5, PT, P1 ;  /* 0x0000000511007c0c */ /* 0x000fc4000bf26110 */
[----:B------:R-:W-:Y:S02]  /*7250*/  PRMT R4, RZ, 0x7610, R4 ;  /* 0x00007610ff047816 */ /* 0x000fe40000000004 */
[----:B------:R-:W-:-:S09]  /*7260*/  @P3 LOP3.LUT R0, R0, 0x1, R7, 0x78, !PT ;  /* 0x0000000100003812 */ /* 0x000fd200078e7807 */
[----:B0-----:R-:W-:Y:S05]  /*7270*/  @P1 BRA `(.L_x_171) ;  /* 0x00000004004c1947 */ /* 0x001fea0003800000 */
[----:B------:R-:W-:Y:S01]  /*7280*/  ULDC.64 UR4, c[0x0][0x628] ;  /* 0x00018a0000047ab9 */ /* 0x000fe20000000a00 */
[----:B------:R-:W0:Y:S01]  /*7290*/  S2R R15, SR_CTAID.X ;  /* 0x00000000000f7919 */ /* 0x000e220000002500 */
[----:B------:R-:W-:Y:S01]  /*72a0*/  ISETP.NE.U32.AND P1, PT, RZ, UR4, PT ;  /* 0x00000004ff007c0c */ /* 0x000fe2000bf25070 */
[----:B------:R-:W-:Y:S01]  /*72b0*/  ULDC UR7, c[0x0][0x630] ;  /* 0x00018c0000077ab9 */ /* 0x000fe20000000800 */
[----:B------:R-:W-:Y:S01]  /*72c0*/  IMAD.MOV.U32 R4, RZ, RZ, R16 ;  /* 0x000000ffff047224 */ /* 0x000fe200078e0010 */
[----:B------:R-:W1:Y:S01]  /*72d0*/  S2R R14, SR_CTAID.Y ;  /* 0x00000000000e7919 */ /* 0x000e620000002600 */
[----:B------:R-:W-:Y:S01]  /*72e0*/  ISETP.NE.AND.EX P1, PT, RZ, UR5, PT, P1 ;  /* 0x00000005ff007c0c */ /* 0x000fe2000bf25310 */
[----:B------:R-:W-:-:S12]  /*72f0*/  IMAD.MOV.U32 R5, RZ, RZ, R17 ;  /* 0x000000ffff057224 */ /* 0x000fd800078e0011 */
[----:B------:R-:W-:Y:S05]  /*7300*/  @!P1 BRA `(.L_x_172) ;  /* 0x0000000000289947 */ /* 0x000fea0003800000 */
[----:B------:R-:W-:Y:S02]  /*7310*/  ULDC UR6, c[0x0][0x634] ;  /* 0x00018d0000067ab9 */ /* 0x000fe40000000800 */
[----:B------:R-:W-:-:S05]  /*7320*/  IADD3 R9, P1, R16, UR6, RZ ;  /* 0x0000000610097c10 */ /* 0x000fca000ff3e0ff */
[----:B------:R-:W-:-:S04]  /*7330*/  IMAD.X R19, RZ, RZ, R17, P1 ;  /* 0x000000ffff137224 */ /* 0x000fc800008e0611 */
[----:B------:R-:W-:-:S04]  /*7340*/  IMAD.WIDE.U32 R6, R19, UR4, RZ ;  /* 0x0000000413067c25 */ /* 0x000fc8000f8e00ff */
[----:B------:R-:W-:-:S04]  /*7350*/  IMAD.WIDE.U32 R6, P1, R9, UR5, R6 ;  /* 0x0000000509067c25 */ /* 0x000fc8000f820006 */
[----:B------:R-:W-:-:S04]  /*7360*/  IMAD.WIDE.U32 R8, R9, UR4, RZ ;  /* 0x0000000409087c25 */ /* 0x000fc8000f8e00ff */
[----:B------:R-:W-:Y:S01]  /*7370*/  IMAD.X R5, RZ, RZ, RZ, P1 ;  /* 0x000000ffff057224 */ /* 0x000fe200008e06ff */
[----:B------:R-:W-:Y:S01]  /*7380*/  IADD3 RZ, P1, R9, R6, RZ ;  /* 0x0000000609ff7210 */ /* 0x000fe20007f3e0ff */
[----:B------:R-:W-:-:S04]  /*7390*/  IMAD.MOV.U32 R4, RZ, RZ, R7 ;  /* 0x000000ffff047224 */ /* 0x000fc800078e0007 */
[----:B------:R-:W-:-:S08]  /*73a0*/  IMAD.WIDE.U32.X R4, R19, UR5, R4, P1 ;  /* 0x0000000513047c25 */ /* 0x000fd000088e0404 */
.L_x_172:
[--C-:B------:R-:W-:Y:S01]  /*73b0*/  SHF.R.U64 R8, R4, UR7, R5.reuse ;  /* 0x0000000704087c19 */ /* 0x100fe20008001205 */
[----:B------:R-:W-:Y:S01]  /*73c0*/  ULDC.64 UR4, c[0x0][0x620] ;  /* 0x0001880000047ab9 */ /* 0x000fe20000000a00 */
[----:B------:R-:W-:Y:S01]  /*73d0*/  SHF.R.U32.HI R4, RZ, UR7, R5 ;  /* 0x00000007ff047c19 */ /* 0x000fe20008011605 */
[----:B------:R-:W2:Y:S01]  /*73e0*/  LDC R24, c[0x0][0x144] ;  /* 0x00005100ff187b82 */ /* 0x000ea20000000800 */
[----:B------:R-:W-:Y:S01]  /*73f0*/  IADD3 R7, P1, RZ, -R8, RZ ;  /* 0x80000008ff077210 */ /* 0x000fe20007f3e0ff */
[----:B------:R-:W-:Y:S01]  /*7400*/  ULDC.64 UR8, c[0x0][0x640] ;  /* 0x0001900000087ab9 */ /* 0x000fe20000000a00 */
[----:B0-----:R-:W-:Y:S01]  /*7410*/  I2FP.F32.U32 R9, R15 ;  /* 0x0000000f00097245 */ /* 0x001fe20000201000 */
[----:B------:R-:W-:Y:S02]  /*7420*/  ULDC UR6, c[0x0][0x608] ;  /* 0x0001820000067ab9 */ /* 0x000fe40000000800 */
[----:B------:R-:W-:Y:S01]  /*7430*/  IMAD.X R4, RZ, RZ, ~R4, P1 ;  /* 0x000000ffff047224 */ /* 0x000fe200008e0e04 */
[----:B------:R-:W-:Y:S01]  /*7440*/  ISETP.NE.U32.AND P1, PT, RZ, UR8, PT ;  /* 0x00000008ff007c0c */ /* 0x000fe2000bf25070 */
[----:B------:R-:W0:Y:S02]  /*7450*/  LDC R21, c[0x0][0x148] ;  /* 0x00005200ff157b82 */ /* 0x000e240000000800 */
[----:B------:R-:W-:Y:S01]  /*7460*/  IMAD R6, R4, UR4, RZ ;  /* 0x0000000404067c24 */ /* 0x000fe2000f8e02ff */
[----:B------:R-:W-:Y:S01]  /*7470*/  ISETP.NE.AND.EX P1, PT, RZ, UR9, PT, P1 ;  /* 0x00000009ff007c0c */ /* 0x000fe2000bf25310 */
[----:B------:R-:W-:Y:S01]  /*7480*/  IMAD.WIDE.U32 R4, R7, UR4, R16 ;  /* 0x0000000407047c25 */ /* 0x000fe2000f8e0010 */
[----:B------:R-:W-:-:S03]  /*7490*/  ULDC UR4, c[0x0][0x150] ;  /* 0x0000540000047ab9 */ /* 0x000fc60000000800 */
[----:B------:R-:W-:Y:S02]  /*74a0*/  IMAD R7, R7, UR5, R6 ;  /* 0x0000000507077c24 */ /* 0x000fe4000f8e0206 */
[----:B------:R-:W-:Y:S01]  /*74b0*/  FMUL R6, R9, UR4 ;  /* 0x0000000409067c20 */ /* 0x000fe20008400000 */
[----:B------:R-:W-:Y:S01]  /*74c0*/  ULDC UR4, c[0x0][0x618] ;  /* 0x0001860000047ab9 */ /* 0x000fe20000000800 */
[----:B------:R-:W-:Y:S01]  /*74d0*/  ULDC UR5, c[0x0][0x154] ;  /* 0x0000550000057ab9 */ /* 0x000fe20000000800 */
[----:B------:R-:W-:-:S03]  /*74e0*/  IMAD.IADD R5, R5, 0x1, R7 ;  /* 0x0000000105057824 */ /* 0x000fc600078e0207 */
[----:B------:R-:W3:Y:S02]  /*74f0*/  F2I.U32.TRUNC.NTZ R6, R6 ;  /* 0x0000000600067305 */ /* 0x000ee4000020f000 */
[----:B------:R-:W-:Y:S02]  /*7500*/  SHF.R.U64 R9, R4, UR4, R5 ;  /* 0x0000000404097c19 */ /* 0x000fe40008001205 */
[----:B-1----:R-:W-:-:S05]  /*7510*/  I2FP.F32.U32 R4, R14 ;  /* 0x0000000e00047245 */ /* 0x002fca0000201000 */
[----:B------:R-:W-:Y:S01]  /*7520*/  FMUL R22, R4, UR5 ;  /* 0x0000000504167c20 */ /* 0x000fe20008400000 */
[----:B------:R-:W-:Y:S01]  /*7530*/  SHF.R.U32.HI R4, RZ, UR4, R5 ;  /* 0x00000004ff047c19 */ /* 0x000fe20008011605 */
[----:B------:R-:W-:-:S03]  /*7540*/  ULDC UR4, c[0x0][0x658] ;  /* 0x0001960000047ab9 */ /* 0x000fc60000000800 */
[--C-:B------:R-:W-:Y:S01]  /*7550*/  SHF.R.U64 R20, R9, UR6, R4.reuse ;  /* 0x0000000609147c19 */ /* 0x100fe20008001204 */
[----:B------:R-:W1:Y:S01]  /*7560*/  F2I.U32.TRUNC.NTZ R22, R22 ;  /* 0x0000001600167305 */ /* 0x000e62000020f000 */
[----:B------:R-:W-:Y:S01]  /*7570*/  SHF.R.U32.HI R5, RZ, UR6, R4 ;  /* 0x00000006ff057c19 */ /* 0x000fe20008011604 */
[----:B---3--:R-:W-:-:S03]  /*7580*/  IMAD.MOV R6, RZ, RZ, -R6 ;  /* 0x000000ffff067224 */ /* 0x008fc600078e0a06 */
[----:B------:R-:W-:Y:S01]  /*7590*/  SHF.R.U64 R19, R20, UR4, R5 ;  /* 0x0000000414137c19 */ /* 0x000fe20008001205 */
[----:B--2---:R-:W-:Y:S01]  /*75a0*/  IMAD R15, R24, R6, R15 ;  /* 0x00000006180f7224 */ /* 0x004fe200078e020f */
[----:B------:R-:W-:-:S03]  /*75b0*/  SHF.R.U32.HI R23, RZ, UR4, R5 ;  /* 0x00000004ff177c19 */ /* 0x000fc60008011605 */
[----:B------:R-:W-:Y:S02]  /*75c0*/  IMAD.MOV.U32 R4, RZ, RZ, R19 ;  /* 0x000000ffff047224 */ /* 0x000fe400078e0013 */
[----:B------:R-:W-:Y:S01]  /*75d0*/  IMAD.MOV.U32 R5, RZ, RZ, R23 ;  /* 0x000000ffff057224 */ /* 0x000fe200078e0017 */
[----:B-1----:R-:W-:Y:S06]  /*75e0*/  @!P1 BRA `(.L_x_173) ;  /* 0x0000000000289947 */ /* 0x002fec0003800000 */
[----:B------:R-:W-:Y:S02]  /*75f0*/  ULDC UR4, c[0x0][0x64c] ;  /* 0x0001930000047ab9 */ /* 0x000fe40000000800 */
[----:B------:R-:W-:-:S05]  /*7600*/  IADD3 R5, P1, R19, UR4, RZ ;  /* 0x0000000413057c10 */ /* 0x000fca000ff3e0ff */
[----:B------:R-:W-:-:S04]  /*7610*/  IMAD.X R23, RZ, RZ, R23, P1 ;  /* 0x000000ffff177224 */ /* 0x000fc800008e0617 */
[----:B------:R-:W-:-:S04]  /*7620*/  IMAD.WIDE.U32 R6, R23, UR8, RZ ;  /* 0x0000000817067c25 */ /* 0x000fc8000f8e00ff */
[----:B------:R-:W-:-:S04]  /*7630*/  IMAD.WIDE.U32 R6, P1, R5, UR9, R6 ;  /* 0x0000000905067c25 */ /* 0x000fc8000f820006 */
[----:B------:R-:W-:-:S04]  /*7640*/  IMAD.WIDE.U32 R4, R5, UR8, RZ ;  /* 0x0000000805047c25 */ /* 0x000fc8000f8e00ff */
[----:B------:R-:W-:Y:S01]  /*7650*/  IMAD.MOV.U32 R4, RZ, RZ, R7 ;  /* 0x000000ffff047224 */ /* 0x000fe200078e0007 */
[----:B------:R-:W-:Y:S01]  /*7660*/  IADD3 RZ, P3, R5, R6, RZ ;  /* 0x0000000605ff7210 */ /* 0x000fe20007f7e0ff */
[----:B------:R-:W-:-:S04]  /*7670*/  IMAD.X R5, RZ, RZ, RZ, P1 ;  /* 0x000000ffff057224 */ /* 0x000fc800008e06ff */
[----:B------:R-:W-:-:S08]  /*7680*/  IMAD.WIDE.U32.X R4, R23, UR9, R4, P3 ;  /* 0x0000000917047c25 */ /* 0x000fd000098e0404 */
.L_x_173:
[----:B------:R-:W-:Y:S01]  /*7690*/  ISETP.NE.AND P1, PT, R2, 0x1, PT ;  /* 0x000000010200780c */ /* 0x000fe20003f25270 */
[----:B------:R-:W-:Y:S01]  /*76a0*/  ULDC UR4, c[0x0][0x648] ;  /* 0x0001920000047ab9 */ /* 0x000fe20000000800 */
[----:B------:R-:W-:Y:S01]  /*76b0*/  LOP3.LUT R20, R20, UR16, RZ, 0xc0, !PT ;  /* 0x0000001014147c12 */ /* 0x000fe2000f8ec0ff */
[----:B------:R-:W-:Y:S01]  /*76c0*/  IMAD.MOV R22, RZ, RZ, -R22 ;  /* 0x000000ffff167224 */ /* 0x000fe200078e0a16 */
[----:B------:R-:W-:Y:S01]  /*76d0*/  SHF.R.U64 R5, R4, UR4, R5 ;  /* 0x0000000404057c19 */ /* 0x000fe20008001205 */
[----:B------:R-:W-:Y:S01]  /*76e0*/  ULDC UR4, c[0x0][0x638] ;  /* 0x00018e0000047ab9 */ /* 0x000fe20000000800 */
[----:B------:R-:W-:Y:S01]  /*76f0*/  LOP3.LUT R6, R9, UR15, RZ, 0xc0, !PT ;  /* 0x0000000f09067c12 */ /* 0x000fe2000f8ec0ff */
[----:B------:R-:W-:Y:S02]  /*7700*/  ULDC UR5, c[0x0][0x610] ;  /* 0x0001840000057ab9 */ /* 0x000fe40000000800 */
[----:B------:R-:W-:Y:S02]  /*7710*/  IMAD.MOV R4, RZ, RZ, -R5 ;  /* 0x000000ffff047224 */ /* 0x000fe400078e0a05 */
[----:B------:R-:W-:-:S02]  /*7720*/  IMAD R20, R5, UR17, R20 ;  /* 0x0000001105147c24 */ /* 0x000fc4000f8e0214 */
[----:B0-----:R-:W-:Y:S02]  /*7730*/  @P1 IMAD R15, R21, R22, R14 ;  /* 0x00000016150f1224 */ /* 0x001fe400078e020e */
[----:B------:R-:W-:Y:S01]  /*7740*/  IMAD R19, R4, UR4, R19 ;  /* 0x0000000404137c24 */ /* 0x000fe2000f8e0213 */
[----:B------:R-:W-:Y:S01]  /*7750*/  ULDC UR4, c[0x0][0x600] ;  /* 0x0001800000047ab9 */ /* 0x000fe20000000800 */
[----:B------:R-:W-:Y:S02]  /*7760*/  IMAD R15, R20, UR5, R15 ;  /* 0x00000005140f7c24 */ /* 0x000fe4000f8e020f */
[----:B------:R-:W-:Y:S02]  /*7770*/  IMAD R6, R19, UR4, R6 ;  /* 0x0000000413067c24 */ /* 0x000fe4000f8e0206 */
[----:B------:R-:W-:-:S03]  /*7780*/  IMAD.MOV.U32 R4, RZ, RZ, 0x1 ;  /* 0x00000001ff047424 */ /* 0x000fc600078e00ff */
[----:B------:R-:W-:Y:S02]  /*7790*/  SEL R20, R6, R15, !P1 ;  /* 0x0000000f06147207 */ /* 0x000fe40004800000 */
[----:B------:R-:W-:-:S07]  /*77a0*/  SEL R19, R15, R6, !P1 ;  /* 0x000000060f137207 */ /* 0x000fce0004800000 */
.L_x_171:
[----:B------:R-:W-:Y:S05]  /*77b0*/  BSYNC B1 ;  /* 0x0000000000017941 */ /* 0x000fea0003800000 */
.L_x_170:
[----:B------:R-:W-:-:S13]  /*77c0*/  LOP3.LUT P1, RZ, R4, 0xff, RZ, 0xc0, !PT ;  /* 0x000000ff04ff7812 */ /* 0x000fda000782c0ff */
[----:B------:R-:W-:Y:S05]  /*77d0*/  @P1 BRA `(.L_x_174) ;  /* 0xfffffff400541947 */ /* 0x000fea000383ffff */
[----:B------:R-:W-:Y:S05]  /*77e0*/  BSYNC B0 ;  /* 0x0000000000007941 */ /* 0x000fea0003800000 */
.L_x_162:
[----:B------:R-:W-:-:S03]  /*77f0*/  UMOV UR4, 0xffffffff ;  /* 0xffffffff00047882 */ /* 0x000fc60000000000 */
[----:B------:R-:W-:Y:S05]  /*7800*/  BRA.DIV UR4, `(.L_x_175) ;  /* 0x0000000604607947 */ /* 0x000fea000b800000 */
[----:B------:R-:W-:-:S13]  /*7810*/  ELECT P6, URZ, PT ;  /* 0x00000000003f782f */ /* 0x000fda00038c0000 */
.L_x_191:
[----:B------:R-:W-:Y:S04]  /*7820*/  BSSY B0, `(.L_x_176) ;  /* 0x000003d000007945 */ /* 0x000fe80003800000 */
[----:B------:R-:W-:Y:S05]  /*7830*/  @!P6 BRA `(.L_x_177) ;  /* 0x0000000000ece947 */ /* 0x000fea0003800000 */
[----:B------:R-:W-:-:S04]  /*7840*/  LOP3.LUT R18, R18, 0x2, RZ, 0xfc, !PT ;  /* 0x0000000212127812 */ /* 0x000fc800078efcff */
[----:B------:R-:W-:-:S13]  /*7850*/  ISETP.NE.AND P0, PT, R18, 0x3, PT ;  /* 0x000000031200780c */ /* 0x000fda0003f05270 */
[----:B------:R-:W-:Y:S05]  /*7860*/  @!P0 BRA `(.L_x_178) ;  /* 0x0000000000048947 */ /* 0x000fea0003800000 */
[----:B------:R-:W-:Y:S01]  /*7870*/  BPT.TRAP 0x1 ;  /* 0x000000040000795c */ /* 0x000fe20000300000 */
.L_x_178:
[----:B------:R-:W0:Y:S01]  /*7880*/  S2R R3, SR_CgaCtaId ;  /* 0x0000000000037919 */ /* 0x000e220000008800 */
[----:B------:R-:W-:-:S04]  /*7890*/  MOV R2, 0x400 ;  /* 0x0000040000027802 */ /* 0x000fc80000000f00 */
[----:B0-----:R-:W-:Y:S02]  /*78a0*/  LEA R3, R3, R2, 0x18 ;  /* 0x0000000203037211 */ /* 0x001fe400078ec0ff */
[----:B------:R-:W-:-:S03]  /*78b0*/  SHF.L.U32 R2, R0, 0x1f, RZ ;  /* 0x0000001f00027819 */ /* 0x000fc600000006ff */
[----:B------:R-:W-:-:S04]  /*78c0*/  VIADD R3, R3, 0x30 ;  /* 0x0000003003037836 */ /* 0x000fc80000000000 */
[C---:B------:R-:W-:Y:S02]  /*78d0*/  IMAD R7, R12.reuse, 0x8, R3 ;  /* 0x000000080c077824 */ /* 0x040fe400078e0203 */
[----:B------:R-:W-:Y:S02]  /*78e0*/  VIADD R12, R12, 0x1 ;  /* 0x000000010c0c7836 */ /* 0x000fe40000000000 */
[----:B------:R-:W0:Y:S03]  /*78f0*/  SYNCS.PHASECHK.TRANS64.TRYWAIT P0, [R7+URZ], R2 ;  /* 0x00000002070075a7 */ /* 0x000e26000800017f */
[----:B------:R-:W-:-:S04]  /*7900*/  ISETP.NE.AND P1, PT, R12, 0x6, PT ;  /* 0x000000060c00780c */ /* 0x000fc80003f25270 */
[----:B------:R-:W-:Y:S02]  /*7910*/  SEL R5, RZ, 0x1, P1 ;  /* 0x00000001ff057807 */ /* 0x000fe40000800000 */
[----:B------:R-:W-:Y:S02]  /*7920*/  SEL R12, R12, RZ, P1 ;  /* 0x000000ff0c0c7207 */ /* 0x000fe40000800000 */
[----:B------:R-:W-:-:S03]  /*7930*/  LOP3.LUT R5, R0, R5, RZ, 0x3c, !PT ;  /* 0x0000000500057212 */ /* 0x000fc600078e3cff */
[----:B------:R-:W-:Y:S01]  /*7940*/  IMAD R9, R12, 0x8, R3 ;  /* 0x000000080c097824 */ /* 0x000fe200078e0203 */
[----:B------:R-:W-:Y:S01]  /*7950*/  SHF.L.U32 R4, R5, 0x1f, RZ ;  /* 0x0000001f05047819 */ /* 0x000fe200000006ff */
[----:B0-----:R-:W-:Y:S06]  /*7960*/  @!P0 BRA `(.L_x_179) ;  /* 0x0000000400288947 */ /* 0x001fec0003800000 */
.L_x_192:
[----:B------:R-:W1:Y:S01]  /*7970*/  SYNCS.PHASECHK.TRANS64.TRYWAIT P0, [R9+URZ], R4 ;  /* 0x00000004090075a7 */ /* 0x000e62000800017f */
[----:B------:R-:W-:-:S05]  /*7980*/  VIADD R0, R12, 0x1 ;  /* 0x000000010c007836 */ /* 0x000fca0000000000 */
[----:B------:R-:W-:-:S04]  /*7990*/  ISETP.NE.AND P1, PT, R0, 0x6, PT ;  /* 0x000000060000780c */ /* 0x000fc80003f25270 */
[----:B0-----:R-:W-:Y:S02]  /*79a0*/  SEL R2, RZ, 0x1, P1 ;  /* 0x00000001ff027807 */ /* 0x001fe40000800000 */
[----:B------:R-:W-:Y:S02]  /*79b0*/  SEL R0, R0, RZ, P1 ;  /* 0x000000ff00007207 */ /* 0x000fe40000800000 */
[----:B------:R-:W-:-:S03]  /*79c0*/  LOP3.LUT R7, R5, R2, RZ, 0x3c, !PT ;  /* 0x0000000205077212 */ /* 0x000fc600078e3cff */
[----:B------:R-:W-:Y:S01]  /*79d0*/  IMAD R6, R0, 0x8, R3 ;  /* 0x0000000800067824 */ /* 0x000fe200078e0203 */
[----:B------:R-:W-:Y:S01]  /*79e0*/  SHF.L.U32 R5, R7, 0x1f, RZ ;  /* 0x0000001f07057819 */ /* 0x000fe200000006ff */
[----:B-1----:R-:W-:Y:S06]  /*79f0*/  @!P0 BRA `(.L_x_180) ;  /* 0x0000000400188947 */ /* 0x002fec0003800000 */
.L_x_193:
[----:B------:R-:W1:Y:S01]  /*7a00*/  SYNCS.PHASECHK.TRANS64.TRYWAIT P0, [R6+URZ], R5 ;  /* 0x00000005060075a7 */ /* 0x000e62000800017f */
[----:B------:R-:W-:-:S05]  /*7a10*/  VIADD R0, R0, 0x1 ;  /* 0x0000000100007836 */ /* 0x000fca0000000000 */
[----:B------:R-:W-:-:S04]  /*7a20*/  ISETP.NE.AND P1, PT, R0, 0x6, PT ;  /* 0x000000060000780c */ /* 0x000fc80003f25270 */
[----:B------:R-:W-:Y:S02]  /*7a30*/  SEL R2, RZ, 0x1, P1 ;  /* 0x00000001ff027807 */ /* 0x000fe40000800000 */
[----:B------:R-:W-:Y:S02]  /*7a40*/  SEL R0, R0, RZ, P1 ;  /* 0x000000ff00007207 */ /* 0x000fe40000800000 */
[----:B------:R-:W-:-:S03]  /*7a50*/  LOP3.LUT R7, R7, R2, RZ, 0x3c, !PT ;  /* 0x0000000207077212 */ /* 0x000fc600078e3cff */
[----:B0-----:R-:W-:Y:S01]  /*7a60*/  IMAD R9, R0, 0x8, R3 ;  /* 0x0000000800097824 */ /* 0x001fe200078e0203 */
[----:B------:R-:W-:Y:S01]  /*7a70*/  SHF.L.U32 R4, R7, 0x1f, RZ ;  /* 0x0000001f07047819 */ /* 0x000fe200000006ff */
[----:B-1----:R-:W-:Y:S06]  /*7a80*/  @!P0 BRA `(.L_x_181) ;  /* 0x0000000400088947 */ /* 0x002fec0003800000 */
.L_x_194:
        /* <DEDUP_REMOVED lines=9> */
.L_x_195:
[----:B------:R-:W1:Y:S01]  /*7b20*/  SYNCS.PHASECHK.TRANS64.TRYWAIT P0, [R6+URZ], R5 ;  /* 0x00000005060075a7 */ /* 0x000e62000800017f */
[----:B------:R-:W-:-:S05]  /*7b30*/  VIADD R0, R0, 0x1 ;  /* 0x0000000100007836 */ /* 0x000fca0000000000 */
[----:B------:R-:W-:-:S04]  /*7b40*/  ISETP.NE.AND P1, PT, R0, 0x6, PT ;  /* 0x000000060000780c */ /* 0x000fc80003f25270 */
[----:B------:R-:W-:Y:S02]  /*7b50*/  SEL R2, RZ, 0x1, P1 ;  /* 0x00000001ff027807 */ /* 0x000fe40000800000 */
[----:B------:R-:W-:Y:S02]  /*7b60*/  SEL R0, R0, RZ, P1 ;  /* 0x000000ff00007207 */ /* 0x000fe40000800000 */
[----:B------:R-:W-:Y:S01]  /*7b70*/  LOP3.LUT R2, R7, R2, RZ, 0x3c, !PT ;  /* 0x0000000207027212 */ /* 0x000fe200078e3cff */
[----:B-1----:R-:W-:Y:S06]  /*7b80*/  @!P0 BRA `(.L_x_183) ;  /* 0x0000000000f08947 */ /* 0x002fec0003800000 */
.L_x_196:
[----:B------:R-:W-:Y:S01]  /*7b90*/  IMAD R3, R0, 0x8, R3 ;  /* 0x0000000800037824 */ /* 0x000fe200078e0203 */
[----:B------:R-:W-:-:S07]  /*7ba0*/  SHF.L.U32 R0, R2, 0x1f, RZ ;  /* 0x0000001f02007819 */ /* 0x000fce00000006ff */
.L_x_184:
[----:B--2---:R2:W3:Y:S02]  /*7bb0*/  SYNCS.PHASECHK.TRANS64.TRYWAIT P0, [R3+URZ], R0 ;  /* 0x00000000030075a7 */ /* 0x0044e4000800017f */
[----:B---3--:R-:W-:Y:S05]  /*7bc0*/  @!P0 NANOSLEEP.SYNCS 0x989680 ;  /* 0x009896800000895d */ /* 0x008fea0003900000 */
[----:B------:R-:W3:Y:S02]  /*7bd0*/  @!P0 SYNCS.PHASECHK.TRANS64 P0, [R3+URZ], R0 ;  /* 0x00000000030085a7 */ /* 0x000ee4000800007f */
[----:B---3--:R-:W-:Y:S05]  /*7be0*/  @!P0 BRA `(.L_x_184) ;  /* 0xfffffffc00f08947 */ /* 0x008fea000383ffff */
.L_x_177:
[----:B------:R-:W-:Y:S05]  /*7bf0*/  BSYNC B0 ;  /* 0x0000000000007941 */ /* 0x000fea0003800000 */
.L_x_176:
[----:B------:R-:W-:Y:S05]  /*7c00*/  EXIT ;  /* 0x000000000000794d */ /* 0x000fea0003800000 */
.L_x_17:
[----:B-1----:R1:W2:Y:S02]  /*7c10*/  SYNCS.PHASECHK.TRANS64.TRYWAIT P1, [R3+URZ], R0 ;  /* 0x00000000030075a7 */ /* 0x0022a4000802017f */
[----:B--2---:R-:W-:Y:S05]  /*7c20*/  @!P1 NANOSLEEP.SYNCS 0x989680 ;  /* 0x009896800000995d */ /* 0x004fea0003900000 */
[----:B------:R-:W2:Y:S02]  /*7c30*/  @!P1 SYNCS.PHASECHK.TRANS64 P1, [R3+URZ], R0 ;  /* 0x00000000030095a7 */ /* 0x000ea4000802007f */
[----:B--2---:R-:W-:Y:S05]  /*7c40*/  @!P1 BRA `(.L_x_17) ;  /* 0xfffffffc00f09947 */ /* 0x004fea000383ffff */
[----:B------:R-:W-:Y:S05]  /*7c50*/  BRA `(.L_x_16) ;  /* 0xffffff9800247947 */ /* 0x000fea000383ffff */
.L_x_22:
[----:B-1----:R-:W-:-:S04]  /*7c60*/  IMAD.U32 R4, RZ, RZ, UR7 ;  /* 0x00000007ff047e24 */ /* 0x002fc8000f8e00ff */
[----:B------:R1:W2:Y:S03]  /*7c70*/  SYNCS.PHASECHK.TRANS64.TRYWAIT P1, [R4+URZ], R3 ;  /* 0x00000003040075a7 */ /* 0x0002a6000802017f */
[----:B--2---:R-:W-:Y:S05]  /*7c80*/  @!P1 NANOSLEEP.SYNCS 0x989680 ;  /* 0x009896800000995d */ /* 0x004fea0003900000 */
[----:B------:R-:W2:Y:S02]  /*7c90*/  @!P1 SYNCS.PHASECHK.TRANS64 P1, [R4+URZ], R3 ;  /* 0x00000003040095a7 */ /* 0x000ea4000802007f */
[----:B--2---:R-:W-:Y:S05]  /*7ca0*/  @!P1 BRA `(.L_x_22) ;  /* 0xfffffffc00ec9947 */ /* 0x004fea000383ffff */
[----:B------:R-:W-:Y:S05]  /*7cb0*/  BRA `(.L_x_21) ;  /* 0xffffff9800f07947 */ /* 0x000fea000383ffff */
.L_x_163:
[----:B------:R-:W-:Y:S01]  /*7cc0*/  BSSY B1, `(.L_x_185) ;  /* 0x0000006000017945 */ /* 0x000fe20003800000 */
[----:B------:R-:W-:-:S07]  /*7cd0*/  IMAD.MOV.U32 R15, RZ, RZ, -0x1 ;  /* 0xffffffffff0f7424 */ /* 0x000fce00078e00ff */
[----:B------:R-:W-:Y:S05]  /*7ce0*/  WARPSYNC.COLLECTIVE R15, `(.L_x_186) ;  /* 0x000000000f0c7348 */ /* 0x000fea0003c00000 */
[----:B------:R-:W-:Y:S02]  /*7cf0*/  ELECT P6, UR62, PT ;  /* 0x00000000003e782f */ /* 0x000fe400038c0000 */
[----:B------:R-:W-:Y:S01]  /*7d00*/  MOV R14, UR62 ;  /* 0x0000003e000e7c02 */ /* 0x000fe20008000f00 */
[----:B------:R-:W-:Y:S10]  /*7d10*/  ENDCOLLECTIVE ;  /* 0x000000000000791b */ /* 0x000ff40003800000 */
.L_x_186:
[----:B------:R-:W-:Y:S05]  /*7d20*/  BSYNC B1 ;  /* 0x0000000000017941 */ /* 0x000fea0003800000 */
.L_x_185:
[----:B------:R-:W-:Y:S05]  /*7d30*/  BRA `(.L_x_187) ;  /* 0xfffffff000087947 */ /* 0x000fea000383ffff */
.L_x_166:
[----:B0-----:R0:W1:Y:S02]  /*7d40*/  SYNCS.PHASECHK.TRANS64.TRYWAIT P1, [R14+URZ+0x30], R7 ;  /* 0x000030070e0075a7 */ /* 0x001064000802017f */
[----:B-1----:R-:W-:Y:S05]  /*7d50*/  @!P1 NANOSLEEP.SYNCS 0x989680 ;  /* 0x009896800000995d */ /* 0x002fea0003900000 */
[----:B------:R-:W1:Y:S02]  /*7d60*/  @!P1 SYNCS.PHASECHK.TRANS64 P1, [R14+URZ+0x30], R7 ;  /* 0x000030070e0095a7 */ /* 0x000e64000802007f */
[----:B-1----:R-:W-:Y:S05]  /*7d70*/  @!P1 BRA `(.L_x_166) ;  /* 0xfffffffc00f09947 */ /* 0x002fea000383ffff */
[----:B------:R-:W-:Y:S05]  /*7d80*/  BRA `(.L_x_188) ;  /* 0xfffffff0003c7947 */ /* 0x000fea000383ffff */
.L_x_175:
[----:B------:R-:W-:Y:S01]  /*7d90*/  BSSY B0, `(.L_x_189) ;  /* 0x0000006000007945 */ /* 0x000fe20003800000 */
[----:B------:R-:W-:-:S07]  /*7da0*/  IMAD.MOV.U32 R15, RZ, RZ, -0x1 ;  /* 0xffffffffff0f7424 */ /* 0x000fce00078e00ff */
[----:B------:R-:W-:Y:S05]  /*7db0*/  WARPSYNC.COLLECTIVE R15, `(.L_x_190) ;  /* 0x000000000f0c7348 */ /* 0x000fea0003c00000 */
[----:B------:R-:W-:Y:S02]  /*7dc0*/  ELECT P6, UR62, PT ;  /* 0x00000000003e782f */ /* 0x000fe400038c0000 */
[----:B------:R-:W-:Y:S01]  /*7dd0*/  MOV R14, UR62 ;  /* 0x0000003e000e7c02 */ /* 0x000fe20008000f00 */
[----:B------:R-:W-:Y:S10]  /*7de0*/  ENDCOLLECTIVE ;  /* 0x000000000000791b */ /* 0x000ff40003800000 */
.L_x_190:
[----:B------:R-:W-:Y:S05]  /*7df0*/  BSYNC B0 ;  /* 0x0000000000007941 */ /* 0x000fea0003800000 */
.L_x_189:
[----:B------:R-:W-:Y:S05]  /*7e00*/  BRA `(.L_x_191) ;  /* 0xfffffff800847947 */ /* 0x000fea000383ffff */
.L_x_179:
[----:B0-----:R0:W1:Y:S02]  /*7e10*/  SYNCS.PHASECHK.TRANS64.TRYWAIT P0, [R7+URZ], R2 ;  /* 0x00000002070075a7 */ /* 0x001064000800017f */
[----:B-1----:R-:W-:Y:S05]  /*7e20*/  @!P0 NANOSLEEP.SYNCS 0x989680 ;  /* 0x009896800000895d */ /* 0x002fea0003900000 */
[----:B------:R-:W1:Y:S02]  /*7e30*/  @!P0 SYNCS.PHASECHK.TRANS64 P0, [R7+URZ], R2 ;  /* 0x00000002070085a7 */ /* 0x000e64000800007f */
[----:B-1----:R-:W-:Y:S05]  /*7e40*/  @!P0 BRA `(.L_x_179) ;  /* 0xfffffffc00f08947 */ /* 0x002fea000383ffff */
[----:B------:R-:W-:Y:S05]  /*7e50*/  BRA `(.L_x_192) ;  /* 0xfffffff800c47947 */ /* 0x000fea000383ffff */
.L_x_180:
[----:B0-----:R0:W1:Y:S02]  /*7e60*/  SYNCS.PHASECHK.TRANS64.TRYWAIT P0, [R9+URZ], R4 ;  /* 0x00000004090075a7 */ /* 0x001064000800017f */
[----:B-1----:R-:W-:Y:S05]  /*7e70*/  @!P0 NANOSLEEP.SYNCS 0x989680 ;  /* 0x009896800000895d */ /* 0x002fea0003900000 */
[----:B------:R-:W1:Y:S02]  /*7e80*/  @!P0 SYNCS.PHASECHK.TRANS64 P0, [R9+URZ], R4 ;  /* 0x00000004090085a7 */ /* 0x000e64000800007f */
[----:B-1----:R-:W-:Y:S05]  /*7e90*/  @!P0 BRA `(.L_x_180) ;  /* 0xfffffffc00f08947 */ /* 0x002fea000383ffff */
[----:B------:R-:W-:Y:S05]  /*7ea0*/  BRA `(.L_x_193) ;  /* 0xfffffff800d47947 */ /* 0x000fea000383ffff */
.L_x_181:
[----:B0-----:R0:W1:Y:S02]  /*7eb0*/  SYNCS.PHASECHK.TRANS64.TRYWAIT P0, [R6+URZ], R5 ;  /* 0x00000005060075a7 */ /* 0x001064000800017f */
[----:B-1----:R-:W-:Y:S05]  /*7ec0*/  @!P0 NANOSLEEP.SYNCS 0x989680 ;  /* 0x009896800000895d */ /* 0x002fea0003900000 */
[----:B------:R-:W1:Y:S02]  /*7ed0*/  @!P0 SYNCS.PHASECHK.TRANS64 P0, [R6+URZ], R5 ;  /* 0x00000005060085a7 */ /* 0x000e64000800007f */
[----:B-1----:R-:W-:Y:S05]  /*7ee0*/  @!P0 BRA `(.L_x_181) ;  /* 0xfffffffc00f08947 */ /* 0x002fea000383ffff */
[----:B------:R-:W-:Y:S05]  /*7ef0*/  BRA `(.L_x_194) ;  /* 0xfffffff800e47947 */ /* 0x000fea000383ffff */
.L_x_182:
[----:B0-----:R0:W1:Y:S02]  /*7f00*/  SYNCS.PHASECHK.TRANS64.TRYWAIT P0, [R9+URZ], R4 ;  /* 0x00000004090075a7 */ /* 0x001064000800017f */
[----:B-1----:R-:W-:Y:S05]  /*7f10*/  @!P0 NANOSLEEP.SYNCS 0x989680 ;  /* 0x009896800000895d */ /* 0x002fea0003900000 */
[----:B------:R-:W1:Y:S02]  /*7f20*/  @!P0 SYNCS.PHASECHK.TRANS64 P0, [R9+URZ], R4 ;  /* 0x00000004090085a7 */ /* 0x000e64000800007f */
[----:B-1----:R-:W-:Y:S05]  /*7f30*/  @!P0 BRA `(.L_x_182) ;  /* 0xfffffffc00f08947 */ /* 0x002fea000383ffff */
[----:B------:R-:W-:Y:S05]  /*7f40*/  BRA `(.L_x_195) ;  /* 0xfffffff800f47947 */ /* 0x000fea000383ffff */
.L_x_183:
[----:B-1----:R1:W2:Y:S02]  /*7f50*/  SYNCS.PHASECHK.TRANS64.TRYWAIT P0, [R6+URZ], R5 ;  /* 0x00000005060075a7 */ /* 0x0022a4000800017f */
[----:B--2---:R-:W-:Y:S05]  /*7f60*/  @!P0 NANOSLEEP.SYNCS 0x989680 ;  /* 0x009896800000895d */ /* 0x004fea0003900000 */
[----:B------:R-:W2:Y:S02]  /*7f70*/  @!P0 SYNCS.PHASECHK.TRANS64 P0, [R6+URZ], R5 ;  /* 0x00000005060085a7 */ /* 0x000ea4000800007f */
[----:B--2---:R-:W-:Y:S05]  /*7f80*/  @!P0 BRA `(.L_x_183) ;  /* 0xfffffffc00f08947 */ /* 0x004fea000383ffff */
[----:B------:R-:W-:Y:S05]  /*7f90*/  BRA `(.L_x_196) ;  /* 0xfffffff800fc7947 */ /* 0x000fea000383ffff */
.L_x_197:
[----:B------:R-:W-:-:S00]  /*7fa0*/  BRA `(.L_x_197) ;  /* 0xfffffffc00fc7947 */ /* 0x000fc0000383ffff */
[----:B------:R-:W-:-:S00]  /*7fb0*/  NOP ;  /* 0x0000000000007918 */ /* 0x000fc00000000000 */
        /* <DEDUP_REMOVED lines=12> */
.L_x_198:


//--------------------- .nv.global.init           --------------------------
	.section	.nv.global.init,"aw",@progbits
.nv.global.init:
	.type		$str$22,@object
	.size		$str$22,($str$23 - $str$22)
$str$22:
        /*0000*/ 	.byte	0x6b, 0x5f, 0x74, 0x69, 0x6c, 0x65, 0x5f, 0x63, 0x6f, 0x75, 0x6e, 0x74, 0x20, 0x3e, 0x3d, 0x20
        /*0010*/ 	.byte	0x31, 0x00
	.type		$str$23,@object
	.size		$str$23,(__unnamed_1 - $str$23)
$str$23:
        /*0012*/ 	.byte	0x2f, 0x74, 0x6d, 0x70, 0x2f, 0x63, 0x75, 0x74, 0x6c, 0x61, 0x73, 0x73, 0x5f, 0x73, 0x77, 0x65
        /*0022*/ 	.byte	0x65, 0x70, 0x5f, 0x73, 0x72, 0x63, 0x2f, 0x69, 0x6e, 0x63, 0x6c, 0x75, 0x64, 0x65, 0x2f, 0x63
        /*0032*/ 	.byte	0x75, 0x74, 0x6c, 0x61, 0x73, 0x73, 0x2f, 0x67, 0x65, 0x6d, 0x6d, 0x2f, 0x63, 0x6f, 0x6c, 0x6c
        /*0042*/ 	.byte	0x65, 0x63, 0x74, 0x69, 0x76, 0x65, 0x2f, 0x73, 0x6d, 0x39, 0x30, 0x5f, 0x6d, 0x6d, 0x61, 0x5f
        /*0052*/ 	.byte	0x74, 0x6d, 0x61, 0x5f, 0x67, 0x6d, 0x6d, 0x61, 0x5f, 0x73, 0x73, 0x5f, 0x77, 0x61, 0x72, 0x70
        /*0062*/ 	.byte	0x73, 0x70, 0x65, 0x63, 0x69, 0x61, 0x6c, 0x69, 0x7a, 0x65, 0x64, 0x2e, 0x68, 0x70, 0x70, 0x00
	.type		__unnamed_1,@object
	.size		__unnamed_1,(.L_0 - __unnamed_1)
__unnamed_1:
        /*0072*/ 	.byte	0x76, 0x6f, 0x69, 0x64, 0x20, 0x63, 0x75, 0x74, 0x6c, 0x61, 0x73, 0x73, 0x3a, 0x3a, 0x67, 0x65
        /* <DEDUP_REMOVED lines=180> */
        /*0bc2*/ 	.byte	0x69, 0x74, 0x79, 0x5d, 0x00
.L_0:


//--------------------- .nv.shared._ZN7cutlass13device_kernelINS_4gemm6kernel13GemmUniversalIN4cute5tupleIJiiiiEEENS1_10collective13CollectiveMmaINS1_34MainloopSm90TmaGmmaWarpSpecializedILi6ENS5_IJNS4_1CILi1EEESB_SB_EEENS1_35KernelTmaWarpSpecializedCooperativeEEENS5_IJNSA_ILi128EEESF_NSA_ILi64EEEEEENS_10bfloat16_tENS5_IJlSB_lEEESI_SJ_NS4_8TiledMMAINS4_8MMA_AtomIJNS4_4SM904GMMA28MMA_64x128x16_F32BF16BF16_SSILNSN_5MajorE0ELSP_0ELNSN_7ScaleInE1ELSQ_1EEEEEENS4_6LayoutINS5_IJNSA_ILi2EEESB_SB_EEENS5_IJSB_NSA_ILi0EEESW_EEEEENS5_IJNS4_10UnderscoreESZ_SZ_EEEEENS4_13SM90_TMA_LOADENS4_14ComposedLayoutINS4_7SwizzleILi3ELi4ELi3EEENS4_18smem_ptr_flag_bitsILi16EEENST_INS5_IJNSA_ILi8EEESG_EEENS5_IJSG_SB_EEEEEEEvNS4_8identityES12_S1C_vS1D_EENS_8epilogue10collective6detail29Sm90TmaWarpSpecializedAdapterINS1G_15DefaultEpilogueISI_SJ_SJ_NS1F_6thread17LinearCombinationISI_Li1EffLNS1K_9ScaleType4KindE0ELNS_15FloatRoundStyleE2ESI_EENS1_15EpilogueDefaultEEEEEvvEEEEvNT_6ParamsE --------------------------
	.section	.nv.shared._ZN7cutlass13device_kernelINS_4gemm6kernel13GemmUniversalIN4cute5tupleIJiiiiEEENS1_10collective13CollectiveMmaINS1_34MainloopSm90TmaGmmaWarpSpecializedILi6ENS5_IJNS4_1CILi1EEESB_SB_EEENS1_35KernelTmaWarpSpecializedCooperativeEEENS5_IJNSA_ILi128EEESF_NSA_ILi64EEEEEENS_10bfloat16_tENS5_IJlSB_lEEESI_SJ_NS4_8TiledMMAINS4_8MMA_AtomIJNS4_4SM904GMMA28MMA_64x128x16_F32BF16BF16_SSILNSN_5MajorE0ELSP_0ELNSN_7ScaleInE1ELSQ_1EEEEEENS4_6LayoutINS5_IJNSA_ILi2EEESB_SB_EEENS5_IJSB_NSA_ILi0EEESW_EEEEENS5_IJNS4_10UnderscoreESZ_SZ_EEEEENS4_13SM90_TMA_LOADENS4_14ComposedLayoutINS4_7SwizzleILi3ELi4ELi3EEENS4_18smem_ptr_flag_bitsILi16EEENST_INS5_IJNSA_ILi8EEESG_EEENS5_IJSG_SB_EEEEEEEvNS4_8identityES12_S1C_vS1D_EENS_8epilogue10collective6detail29Sm90TmaWarpSpecializedAdapterINS1G_15DefaultEpilogueISI_SJ_SJ_NS1F_6thread17LinearCombinationISI_Li1EffLNS1K_9ScaleType4KindE0ELNS_15FloatRoundStyleE2ESI_EENS1_15EpilogueDefaultEEEEEvvEEEEvNT_6ParamsE,"aw",@nobits
	.sectionflags	@""
	.align	16
	.zero		1024


//--------------------- .nv.shared.reserved.0     --------------------------
	.section	.nv.shared.reserved.0,"aw",@nobits
	.weak		__nv_reservedSMEM_offset_0_alias
	.size		__nv_reservedSMEM_offset_0_alias, 0, 0
	.other		__nv_reservedSMEM_offset_0_alias,@"STO_CUDA_RESERVED_SHARED STV_DEFAULT"
__nv_reservedSMEM_offset_0_alias:
	.zero		0


//--------------------- .nv.global                --------------------------
	.section	.nv.global,"aw",@nobits
.nv.global:
	.type		_ZN40_INTERNAL_3a985084_4_k_cu_d1e0f859_227494cute1_E,@object
	.size		_ZN40_INTERNAL_3a985084_4_k_cu_d1e0f859_227494cute1_E,(_ZN40_INTERNAL_3a985084_4_k_cu_d1e0f859_227494cuda3std3__45__cpo6cbeginE - _ZN40_INTERNAL_3a985084_4_k_cu_d1e0f859_227494cute1_E)
_ZN40_INTERNAL_3a985084_4_k_cu_d1e0f859_227494cute1_E:
	.zero		1
	.type		_ZN40_INTERNAL_3a985084_4_k_cu_d1e0f859_227494cuda3std3__45__cpo6cbeginE,@object
	.size		_ZN40_INTERNAL_3a985084_4_k_cu_d1e0f859_227494cuda3std3__45__cpo6cbeginE,(_ZN40_INTERNAL_3a985084_4_k_cu_d1e0f859_227494cuda3std3__48in_placeE - _ZN40_INTERNAL_3a985084_4_k_cu_d1e0f859_227494cuda3std3__45__cpo6cbeginE)
_ZN40_INTERNAL_3a985084_4_k_cu_d1e0f859_227494cuda3std3__45__cpo6cbeginE:
	.zero		1
	.type		_ZN40_INTERNAL_3a985084_4_k_cu_d1e0f859_227494cuda3std3__48in_placeE,@object
	.size		_ZN40_INTERNAL_3a985084_4_k_cu_d1e0f859_227494cuda3std3__48in_placeE,(_ZN40_INTERNAL_3a985084_4_k_cu_d1e0f859_227494cuda3std6ranges3__45__cpo9iter_moveE - _ZN40_INTERNAL_3a985084_4_k_cu_d1e0f859_227494cuda3std3__48in_placeE)
_ZN40_INTERNAL_3a985084_4_k_cu_d1e0f859_227494cuda3std3__48in_placeE:
	.zero		1
	.type		_ZN40_INTERNAL_3a985084_4_k_cu_d1e0f859_227494cuda3std6ranges3__45__cpo9iter_moveE,@object
	.size		_ZN40_INTERNAL_3a985084_4_k_cu_d1e0f859_227494cuda3std6ranges3__45__cpo9iter_moveE,(_ZN40_INTERNAL_3a985084_4_k_cu_d1e0f859_227494cuda3std3__45__cpo5beginE - _ZN40_INTERNAL_3a985084_4_k_cu_d1e0f859_227494cuda3std6ranges3__45__cpo9iter_moveE)
_ZN40_INTERNAL_3a985084_4_k_cu_d1e0f859_227494cuda3std6ranges3__45__cpo9iter_moveE:
	.zero		1
	.type		_ZN40_INTERNAL_3a985084_4_k_cu_d1e0f859_227494cuda3std3__45__cpo5beginE,@object
	.size		_ZN40_INTERNAL_3a985084_4_k_cu_d1e0f859_227494cuda3std3__45__cpo5beginE,(_ZN40_INTERNAL_3a985084_4_k_cu_d1e0f859_227494cuda3std3__442_GLOBAL__N__3a985084_4_k_cu_d1e0f859_227496ignoreE - _ZN40_INTERNAL_3a985084_4_k_cu_d1e0f859_227494cuda3std3__45__cpo5beginE)
_ZN40_INTERNAL_3a985084_4_k_cu_d1e0f859_227494cuda3std3__45__cpo5beginE:
	.zero		1
	.type		_ZN40_INTERNAL_3a985084_4_k_cu_d1e0f859_227494cuda3std3__442_GLOBAL__N__3a985084_4_k_cu_d1e0f859_227496ignoreE,@object
	.size		_ZN40_INTERNAL_3a985084_4_k_cu_d1e0f859_227494cuda3std3__442_GLOBAL__N__3a985084_4_k_cu_d1e0f859_227496ignoreE,(_ZN40_INTERNAL_3a985084_4_k_cu_d1e0f859_227494cute7productE - _ZN40_INTERNAL_3a985084_4_k_cu_d1e0f859_227494cuda3std3__442_GLOBAL__N__3a985084_4_k_cu_d1e0f859_227496ignoreE)
_ZN40_INTERNAL_3a985084_4_k_cu_d1e0f859_227494cuda3std3__442_GLOBAL__N__3a985084_4_k_cu_d1e0f859_227496ignoreE:
	.zero		1
	.type		_ZN40_INTERNAL_3a985084_4_k_cu_d1e0f859_227494cute7productE,@object
	.size		_ZN40_INTERNAL_3a985084_4_k_cu_d1e0f859_227494cute7productE,(_ZN40_INTERNAL_3a985084_4_k_cu_d1e0f859_227494cuda3std3__45__cpo3endE - _ZN40_INTERNAL_3a985084_4_k_cu_d1e0f859_227494cute7productE)
_ZN40_INTERNAL_3a985084_4_k_cu_d1e0f859_227494cute7productE:
	.zero		1
	.type		_ZN40_INTERNAL_3a985084_4_k_cu_d1e0f859_227494cuda3std3__45__cpo3endE,@object
	.size		_ZN40_INTERNAL_3a985084_4_k_cu_d1e0f859_227494cuda3std3__45__cpo3endE,(_ZN40_INTERNAL_3a985084_4_k_cu_d1e0f859_227494cuda3std3__419piecewise_constructE - _ZN40_INTERNAL_3a985084_4_k_cu_d1e0f859_227494cuda3std3__45__cpo3endE)
_ZN40_INTERNAL_3a985084_4_k_cu_d1e0f859_227494cuda3std3__45__cpo3endE:
	.zero		1
	.type		_ZN40_INTERNAL_3a985084_4_k_cu_d1e0f859_227494cuda3std3__419piecewise_constructE,@object
	.size		_ZN40_INTERNAL_3a985084_4_k_cu_d1e0f859_227494cuda3std3__419piecewise_constructE,(_ZN40_INTERNAL_3a985084_4_k_cu_d1e0f859_227494cuda3std3__45__cpo4cendE - _ZN40_INTERNAL_3a985084_4_k_cu_d1e0f859_227494cuda3std3__419piecewise_constructE)
_ZN40_INTERNAL_3a985084_4_k_cu_d1e0f859_227494cuda3std3__419piecewise_constructE:
	.zero		1
	.type		_ZN40_INTERNAL_3a985084_4_k_cu_d1e0f859_227494cuda3std3__45__cpo4cendE,@object
	.size		_ZN40_INTERNAL_3a985084_4_k_cu_d1e0f859_227494cuda3std3__45__cpo4cendE,(_ZN40_INTERNAL_3a985084_4_k_cu_d1e0f859_227494cuda3std6ranges3__45__cpo4swapE - _ZN40_INTERNAL_3a985084_4_k_cu_d1e0f859_227494cuda3std3__45__cpo4cendE)
_ZN40_INTERNAL_3a985084_4_k_cu_d1e0f859_227494cuda3std3__45__cpo4cendE:
	.zero		1
	.type		_ZN40_INTERNAL_3a985084_4_k_cu_d1e0f859_227494cuda3std6ranges3__45__cpo4swapE,@object
	.size		_ZN40_INTERNAL_3a985084_4_k_cu_d1e0f859_227494cuda3std6ranges3__45__cpo4swapE,(.L_8 - _ZN40_INTERNAL_3a985084_4_k_cu_d1e0f859_227494cuda3std6ranges3__45__cpo4swapE)
_ZN40_INTERNAL_3a985084_4_k_cu_d1e0f859_227494cuda3std6ranges3__45__cpo4swapE:
	.zero		1
.L_8:


//--------------------- .nv.constant0._ZN7cutlass13device_kernelINS_4gemm6kernel13GemmUniversalIN4cute5tupleIJiiiiEEENS1_10collective13CollectiveMmaINS1_34MainloopSm90TmaGmmaWarpSpecializedILi6ENS5_IJNS4_1CILi1EEESB_SB_EEENS1_35KernelTmaWarpSpecializedCooperativeEEENS5_IJNSA_ILi128EEESF_NSA_ILi64EEEEEENS_10bfloat16_tENS5_IJlSB_lEEESI_SJ_NS4_8TiledMMAINS4_8MMA_AtomIJNS4_4SM904GMMA28MMA_64x128x16_F32BF16BF16_SSILNSN_5MajorE0ELSP_0ELNSN_7ScaleInE1ELSQ_1EEEEEENS4_6LayoutINS5_IJNSA_ILi2EEESB_SB_EEENS5_IJSB_NSA_ILi0EEESW_EEEEENS5_IJNS4_10UnderscoreESZ_SZ_EEEEENS4_13SM90_TMA_LOADENS4_14ComposedLayoutINS4_7SwizzleILi3ELi4ELi3EEENS4_18smem_ptr_flag_bitsILi16EEENST_INS5_IJNSA_ILi8EEESG_EEENS5_IJSG_SB_EEEEEEEvNS4_8identityES12_S1C_vS1D_EENS_8epilogue10collective6detail29Sm90TmaWarpSpecializedAdapterINS1G_15DefaultEpilogueISI_SJ_SJ_NS1F_6thread17LinearCombinationISI_Li1EffLNS1K_9ScaleType4KindE0ELNS_15FloatRoundStyleE2ESI_EENS1_15EpilogueDefaultEEEEEvvEEEEvNT_6ParamsE --------------------------
	.section	.nv.constant0._ZN7cutlass13device_kernelINS_4gemm6kernel13GemmUniversalIN4cute5tupleIJiiiiEEENS1_10collective13CollectiveMmaINS1_34MainloopSm90TmaGmmaWarpSpecializedILi6ENS5_IJNS4_1CILi1EEESB_SB_EEENS1_35KernelTmaWarpSpecializedCooperativeEEENS5_IJNSA_ILi128EEESF_NSA_ILi64EEEEEENS_10bfloat16_tENS5_IJlSB_lEEESI_SJ_NS4_8TiledMMAINS4_8MMA_AtomIJNS4_4SM904GMMA28MMA_64x128x16_F32BF16BF16_SSILNSN_5MajorE0ELSP_0ELNSN_7ScaleInE1ELSQ_1EEEEEENS4_6LayoutINS5_IJNSA_ILi2EEESB_SB_EEENS5_IJSB_NSA_ILi0EEESW_EEEEENS5_IJNS4_10UnderscoreESZ_SZ_EEEEENS4_13SM90_TMA_LOADENS4_14ComposedLayoutINS4_7SwizzleILi3ELi4ELi3EEENS4_18smem_ptr_flag_bitsILi16EEENST_INS5_IJNSA_ILi8EEESG_EEENS5_IJSG_SB_EEEEEEEvNS4_8identityES12_S1C_vS1D_EENS_8epilogue10collective6detail29Sm90TmaWarpSpecializedAdapterINS1G_15DefaultEpilogueISI_SJ_SJ_NS1F_6thread17LinearCombinationISI_Li1EffLNS1K_9ScaleType4KindE0ELNS_15FloatRoundStyleE2ESI_EENS1_15EpilogueDefaultEEEEEvvEEEEvNT_6ParamsE,"a",@progbits
	.sectionflags	@""
	.align	4
.nv.constant0._ZN7cutlass13device_kernelINS_4gemm6kernel13GemmUniversalIN4cute5tupleIJiiiiEEENS1_10collective13CollectiveMmaINS1_34MainloopSm90TmaGmmaWarpSpecializedILi6ENS5_IJNS4_1CILi1EEESB_SB_EEENS1_35KernelTmaWarpSpecializedCooperativeEEENS5_IJNSA_ILi128EEESF_NSA_ILi64EEEEEENS_10bfloat16_tENS5_IJlSB_lEEESI_SJ_NS4_8TiledMMAINS4_8MMA_AtomIJNS4_4SM904GMMA28MMA_64x128x16_F32BF16BF16_SSILNSN_5MajorE0ELSP_0ELNSN_7ScaleInE1ELSQ_1EEEEEENS4_6LayoutINS5_IJNSA_ILi2EEESB_SB_EEENS5_IJSB_NSA_ILi0EEESW_EEEEENS5_IJNS4_10UnderscoreESZ_SZ_EEEEENS4_13SM90_TMA_LOADENS4_14ComposedLayoutINS4_7SwizzleILi3ELi4ELi3EEENS4_18smem_ptr_flag_bitsILi16EEENST_INS5_IJNSA_ILi8EEESG_EEENS5_IJSG_SB_EEEEEEEvNS4_8identityES12_S1C_vS1D_EENS_8epilogue10collective6detail29Sm90TmaWarpSpecializedAdapterINS1G_15DefaultEpilogueISI_SJ_SJ_NS1F_6thread17LinearCombinationISI_Li1EffLNS1K_9ScaleType4KindE0ELNS_15FloatRoundStyleE2ESI_EENS1_15EpilogueDefaultEEEEEvvEEEEvNT_6ParamsE:
	.zero		1664


//--------------------- SYMBOLS --------------------------

	.type		.nv.reservedSmem.offset0,@object
	.size		.nv.reservedSmem.offset0,0x4
	.type		__assertfail,@function
